	.target	sm_80

	.elftype	@"ET_EXEC"


//--------------------- .note.nv.tkinfo           --------------------------
	.section	.note.nv.tkinfo,"",@"SHT_NOTE"
	.sectionflags	@"SHF_NOTE_NV_TKINFO"
	.tkinfo
        /*0018*/ 	.word	0x00000002
        /*0030*/ 	.string	""
        /*0030*/ 	.string	"ptxas"
        /*0030*/ 	.string	"Cuda compilation tools, release 13.0, V13.0.88"
        /*0030*/ 	.string	"Build cuda_13.0.r13.0/compiler.36424714_0"
        /*0030*/ 	.string	"-v  -suppress-debug-info  -lineinfo  -arch sm_80 "



//--------------------- .note.nv.cuinfo           --------------------------
	.section	.note.nv.cuinfo,"",@"SHT_NOTE"
	.sectionflags	@"SHF_NOTE_NV_CUINFO"
        /*0018*/ 	.short	0x0002
        /*001a*/ 	.short	0x0050
        /*001c*/ 	.short	0x0082
	.zero		2


//--------------------- .nv.info                  --------------------------
	.section	.nv.info,"",@"SHT_CUDA_INFO"
	.align	4


	//----- nvinfo : EIATTR_REGCOUNT
	.align		4
        /*0000*/ 	.byte	0x04, 0x2f
        /*0002*/ 	.short	(.L_2 - .L_1)
	.align		4
.L_1:
        /*0004*/ 	.word	index@(attn_fwd)
        /*0008*/ 	.word	0x000000ff


	//----- nvinfo : EIATTR_FRAME_SIZE
	.align		4
.L_2:
        /*000c*/ 	.byte	0x04, 0x11
        /*000e*/ 	.short	(.L_4 - .L_3)
	.align		4
.L_3:
        /*0010*/ 	.word	index@(attn_fwd)
        /*0014*/ 	.word	0x000007d8


	//----- nvinfo : EIATTR_MIN_STACK_SIZE
	.align		4
.L_4:
        /*0018*/ 	.byte	0x04, 0x12
        /*001a*/ 	.short	(.L_6 - .L_5)
	.align		4
.L_5:
        /*001c*/ 	.word	index@(attn_fwd)
        /*0020*/ 	.word	0x000007d8
.L_6:


//--------------------- .nv.info.attn_fwd         --------------------------
	.section	.nv.info.attn_fwd,"",@"SHT_CUDA_INFO"
	.sectionflags	@""
	.align	4


	//----- nvinfo : EIATTR_CUDA_API_VERSION
	.align		4
        /*0000*/ 	.byte	0x04, 0x37
        /*0002*/ 	.short	(.L_8 - .L_7)
.L_7:
        /*0004*/ 	.word	0x00000082


	//----- nvinfo : EIATTR_SW2861232_WAR
	.align		4
.L_8:
        /*0008*/ 	.byte	0x01, 0x35
	.zero		2


	//----- nvinfo : EIATTR_PARAM_CBANK
	.align		4
        /*000c*/ 	.byte	0x04, 0x0a
        /*000e*/ 	.short	(.L_10 - .L_9)
	.align		4
.L_9:
        /*0010*/ 	.word	index@(.nv.constant0.attn_fwd)
        /*0014*/ 	.short	0x0160
        /*0016*/ 	.short	0x0088


	//----- nvinfo : EIATTR_CBANK_PARAM_SIZE
	.align		4
.L_10:
        /*0018*/ 	.byte	0x03, 0x19
        /*001a*/ 	.short	0x0088


	//----- nvinfo : EIATTR_KPARAM_INFO
	.align		4
        /*001c*/ 	.byte	0x04, 0x17
        /*001e*/ 	.short	(.L_12 - .L_11)
.L_11:
        /*0020*/ 	.word	0x00000000
        /*0024*/ 	.short	0x0019
        /*0026*/ 	.short	0x0080
        /*0028*/ 	.byte	0x00, 0xf4, 0x21, 0x00


	//----- nvinfo : EIATTR_KPARAM_INFO
	.align		4
.L_12:
        /*002c*/ 	.byte	0x04, 0x17
        /*002e*/ 	.short	(.L_14 - .L_13)
.L_13:
        /*0030*/ 	.word	0x00000000
        /*0034*/ 	.short	0x0018
        /*0036*/ 	.short	0x0078
        /*0038*/ 	.byte	0x00, 0xf4, 0x21, 0x00


	//----- nvinfo : EIATTR_KPARAM_INFO
	.align		4
.L_14:
        /*003c*/ 	.byte	0x04, 0x17
        /*003e*/ 	.short	(.L_16 - .L_15)
.L_15:
        /*0040*/ 	.word	0x00000000
        /*0044*/ 	.short	0x0017
        /*0046*/ 	.short	0x0070
        /*0048*/ 	.byte	0x00, 0xf0, 0x11, 0x00


	//----- nvinfo : EIATTR_KPARAM_INFO
	.align		4
.L_16:
        /*004c*/ 	.byte	0x04, 0x17
        /*004e*/ 	.short	(.L_18 - .L_17)
.L_17:
        /*0050*/ 	.word	0x00000000
        /*0054*/ 	.short	0x0016
        /*0056*/ 	.short	0x006c
        /*0058*/ 	.byte	0x00, 0xf0, 0x11, 0x00


	//----- nvinfo : EIATTR_KPARAM_INFO
	.align		4
.L_18:
        /*005c*/ 	.byte	0x04, 0x17
        /*005e*/ 	.short	(.L_20 - .L_19)
.L_19:
        /*0060*/ 	.word	0x00000000
        /*0064*/ 	.short	0x0015
        /*0066*/ 	.short	0x0068
        /*0068*/ 	.byte	0x00, 0xf0, 0x11, 0x00


	//----- nvinfo : EIATTR_KPARAM_INFO
	.align		4
.L_20:
        /*006c*/ 	.byte	0x04, 0x17
        /*006e*/ 	.short	(.L_22 - .L_21)
.L_21:
        /*0070*/ 	.word	0x00000000
        /*0074*/ 	.short	0x0014
        /*0076*/ 	.short	0x0064
        /*0078*/ 	.byte	0x00, 0xf0, 0x11, 0x00


	//----- nvinfo : EIATTR_KPARAM_INFO
	.align		4
.L_22:
        /*007c*/ 	.byte	0x04, 0x17
        /*007e*/ 	.short	(.L_24 - .L_23)
.L_23:
        /*0080*/ 	.word	0x00000000
        /*0084*/ 	.short	0x0013
        /*0086*/ 	.short	0x0060
        /*0088*/ 	.byte	0x00, 0xf0, 0x11, 0x00


	//----- nvinfo : EIATTR_KPARAM_INFO
	.align		4
.L_24:
        /*008c*/ 	.byte	0x04, 0x17
        /*008e*/ 	.short	(.L_26 - .L_25)
.L_25:
        /*0090*/ 	.word	0x00000000
        /*0094*/ 	.short	0x0012
        /*0096*/ 	.short	0x005c
        /*0098*/ 	.byte	0x00, 0xf0, 0x11, 0x00


	//----- nvinfo : EIATTR_KPARAM_INFO
	.align		4
.L_26:
        /*009c*/ 	.byte	0x04, 0x17
        /*009e*/ 	.short	(.L_28 - .L_27)
.L_27:
        /*00a0*/ 	.word	0x00000000
        /*00a4*/ 	.short	0x0011
        /*00a6*/ 	.short	0x0058
        /*00a8*/ 	.byte	0x00, 0xf0, 0x11, 0x00


	//----- nvinfo : EIATTR_KPARAM_INFO
	.align		4
.L_28:
        /*00ac*/ 	.byte	0x04, 0x17
        /*00ae*/ 	.short	(.L_30 - .L_29)
.L_29:
        /*00b0*/ 	.word	0x00000000
        /*00b4*/ 	.short	0x0010
        /*00b6*/ 	.short	0x0054
        /*00b8*/ 	.byte	0x00, 0xf0, 0x11, 0x00


	//----- nvinfo : EIATTR_KPARAM_INFO
	.align		4
.L_30:
        /*00bc*/ 	.byte	0x04, 0x17
        /*00be*/ 	.short	(.L_32 - .L_31)
.L_31:
        /*00c0*/ 	.word	0x00000000
        /*00c4*/ 	.short	0x000f
        /*00c6*/ 	.short	0x0050
        /*00c8*/ 	.byte	0x00, 0xf0, 0x11, 0x00


	//----- nvinfo : EIATTR_KPARAM_INFO
	.align		4
.L_32:
        /*00cc*/ 	.byte	0x04, 0x17
        /*00ce*/ 	.short	(.L_34 - .L_33)
.L_33:
        /*00d0*/ 	.word	0x00000000
        /*00d4*/ 	.short	0x000e
        /*00d6*/ 	.short	0x004c
        /*00d8*/ 	.byte	0x00, 0xf0, 0x11, 0x00


	//----- nvinfo : EIATTR_KPARAM_INFO
	.align		4
.L_34:
        /*00dc*/ 	.byte	0x04, 0x17
        /*00de*/ 	.short	(.L_36 - .L_35)
.L_35:
        /*00e0*/ 	.word	0x00000000
        /*00e4*/ 	.short	0x000d
        /*00e6*/ 	.short	0x0048
        /*00e8*/ 	.byte	0x00, 0xf0, 0x11, 0x00


	//----- nvinfo : EIATTR_KPARAM_INFO
	.align		4
.L_36:
        /*00ec*/ 	.byte	0x04, 0x17
        /*00ee*/ 	.short	(.L_38 - .L_37)
.L_37:
        /*00f0*/ 	.word	0x00000000
        /*00f4*/ 	.short	0x000c
        /*00f6*/ 	.short	0x0044
        /*00f8*/ 	.byte	0x00, 0xf0, 0x11, 0x00


	//----- nvinfo : EIATTR_KPARAM_INFO
	.align		4
.L_38:
        /*00fc*/ 	.byte	0x04, 0x17
        /*00fe*/ 	.short	(.L_40 - .L_39)
.L_39:
        /*0100*/ 	.word	0x00000000
        /*0104*/ 	.short	0x000b
        /*0106*/ 	.short	0x0040
        /*0108*/ 	.byte	0x00, 0xf0, 0x11, 0x00


	//----- nvinfo : EIATTR_KPARAM_INFO
	.align		4
.L_40:
        /*010c*/ 	.byte	0x04, 0x17
        /*010e*/ 	.short	(.L_42 - .L_41)
.L_41:
        /*0110*/ 	.word	0x00000000
        /*0114*/ 	.short	0x000a
        /*0116*/ 	.short	0x003c
        /*0118*/ 	.byte	0x00, 0xf0, 0x11, 0x00


	//----- nvinfo : EIATTR_KPARAM_INFO
	.align		4
.L_42:
        /*011c*/ 	.byte	0x04, 0x17
        /*011e*/ 	.short	(.L_44 - .L_43)
.L_43:
        /*0120*/ 	.word	0x00000000
        /*0124*/ 	.short	0x0009
        /*0126*/ 	.short	0x0038
        /*0128*/ 	.byte	0x00, 0xf0, 0x11, 0x00


	//----- nvinfo : EIATTR_KPARAM_INFO
	.align		4
.L_44:
        /*012c*/ 	.byte	0x04, 0x17
        /*012e*/ 	.short	(.L_46 - .L_45)
.L_45:
        /*0130*/ 	.word	0x00000000
        /*0134*/ 	.short	0x0008
        /*0136*/ 	.short	0x0034
        /*0138*/ 	.byte	0x00, 0xf0, 0x11, 0x00


	//----- nvinfo : EIATTR_KPARAM_INFO
	.align		4
.L_46:
        /*013c*/ 	.byte	0x04, 0x17
        /*013e*/ 	.short	(.L_48 - .L_47)
.L_47:
        /*0140*/ 	.word	0x00000000
        /*0144*/ 	.short	0x0007
        /*0146*/ 	.short	0x0030
        /*0148*/ 	.byte	0x00, 0xf0, 0x11, 0x00


	//----- nvinfo : EIATTR_KPARAM_INFO
	.align		4
.L_48:
        /*014c*/ 	.byte	0x04, 0x17
        /*014e*/ 	.short	(.L_50 - .L_49)
.L_49:
        /*0150*/ 	.word	0x00000000
        /*0154*/ 	.short	0x0006
        /*0156*/ 	.short	0x002c
        /*0158*/ 	.byte	0x00, 0xf0, 0x11, 0x00


	//----- nvinfo : EIATTR_KPARAM_INFO
	.align		4
.L_50:
        /*015c*/ 	.byte	0x04, 0x17
        /*015e*/ 	.short	(.L_52 - .L_51)
.L_51:
        /*0160*/ 	.word	0x00000000
        /*0164*/ 	.short	0x0005
        /*0166*/ 	.short	0x0028
        /*0168*/ 	.byte	0x00, 0xf0, 0x11, 0x00


	//----- nvinfo : EIATTR_KPARAM_INFO
	.align		4
.L_52:
        /*016c*/ 	.byte	0x04, 0x17
        /*016e*/ 	.short	(.L_54 - .L_53)
.L_53:
        /*0170*/ 	.word	0x00000000
        /*0174*/ 	.short	0x0004
        /*0176*/ 	.short	0x0020
        /*0178*/ 	.byte	0x00, 0xf4, 0x21, 0x00


	//----- nvinfo : EIATTR_KPARAM_INFO
	.align		4
.L_54:
        /*017c*/ 	.byte	0x04, 0x17
        /*017e*/ 	.short	(.L_56 - .L_55)
.L_55:
        /*0180*/ 	.word	0x00000000
        /*0184*/ 	.short	0x0003
        /*0186*/ 	.short	0x0018
        /*0188*/ 	.byte	0x00, 0xf4, 0x21, 0x00


	//----- nvinfo : EIATTR_KPARAM_INFO
	.align		4
.L_56:
        /*018c*/ 	.byte	0x04, 0x17
        /*018e*/ 	.short	(.L_58 - .L_57)
.L_57:
        /*0190*/ 	.word	0x00000000
        /*0194*/ 	.short	0x0002
        /*0196*/ 	.short	0x0010
        /*0198*/ 	.byte	0x00, 0xf4, 0x21, 0x00


	//----- nvinfo : EIATTR_KPARAM_INFO
	.align		4
.L_58:
        /*019c*/ 	.byte	0x04, 0x17
        /*019e*/ 	.short	(.L_60 - .L_59)
.L_59:
        /*01a0*/ 	.word	0x00000000
        /*01a4*/ 	.short	0x0001
        /*01a6*/ 	.short	0x0008
        /*01a8*/ 	.byte	0x00, 0xf4, 0x21, 0x00


	//----- nvinfo : EIATTR_KPARAM_INFO
	.align		4
.L_60:
        /*01ac*/ 	.byte	0x04, 0x17
        /*01ae*/ 	.short	(.L_62 - .L_61)
.L_61:
        /*01b0*/ 	.word	0x00000000
        /*01b4*/ 	.short	0x0000
        /*01b6*/ 	.short	0x0000
        /*01b8*/ 	.byte	0x00, 0xf4, 0x21, 0x00


	//----- nvinfo : EIATTR_MAXREG_COUNT
	.align		4
.L_62:
        /*01bc*/ 	.byte	0x03, 0x1b
        /*01be*/ 	.short	0x00ff


	//----- nvinfo : EIATTR_NUM_BARRIERS
	.align		4
        /*01c0*/ 	.byte	0x02, 0x4c
        /*01c2*/ 	.byte	0x01
	.zero		1


	//----- nvinfo : EIATTR_ANNOTATIONS
	.align		4
        /*01c4*/ 	.byte	0x04, 0x55
        /*01c6*/ 	.short	(.L_64 - .L_63)


	//   ....[0]....
.L_63:
        /*01c8*/ 	.word	0x00000001
        /*01cc*/ 	.byte	0xc0, 0x1b, 0x00, 0x00, 0x01, 0x00, 0x00, 0x00, 0xd0, 0x1c, 0x00, 0x00, 0x01, 0x00, 0x00, 0x00
        /* <DEDUP_REMOVED lines=247> */
        /*114c*/ 	.byte	0xc0, 0x9c, 0x00, 0x00, 0x01, 0x00, 0x00, 0x00, 0xf0, 0x9c, 0x00, 0x00


	//----- nvinfo : EIATTR_MERCURY_ISA_VERSION
	.align		4
.L_64:
        /*1158*/ 	.byte	0x03, 0x5f
        /*115a*/ 	.short	0x0000


	//----- nvinfo : EIATTR_COOP_GROUP_MASK_REGIDS
	.align		4
        /*115c*/ 	.byte	0x04, 0x29
        /*115e*/ 	.short	(.L_66 - .L_65)


	//   ....[0]....
.L_65:
        /*1160*/ 	.word	0xffffffff


	//   ....[1]....
        /*1164*/ 	.word	0xffffffff


	//   ....[2]....
        /*1168*/ 	.word	0xffffffff


	//   ....[3]....
        /*116c*/ 	.word	0xffffffff


	//   ....[4]....
        /*1170*/ 	.word	0xffffffff


	//   ....[5]....
        /*1174*/ 	.word	0xffffffff


	//   ....[6]....
        /*1178*/ 	.word	0xffffffff


	//   ....[7]....
        /*117c*/ 	.word	0xffffffff


	//   ....[8]....
        /*1180*/ 	.word	0xffffffff


	//   ....[9]....
        /*1184*/ 	.word	0xffffffff


	//   ....[10]....
        /*1188*/ 	.word	0xffffffff


	//   ....[11]....
        /*118c*/ 	.word	0xffffffff


	//   ....[12]....
        /*1190*/ 	.word	0xffffffff


	//   ....[13]....
        /*1194*/ 	.word	0xffffffff


	//   ....[14]....
        /*1198*/ 	.word	0xffffffff


	//   ....[15]....
        /*119c*/ 	.word	0xffffffff


	//   ....[16]....
        /*11a0*/ 	.word	0xffffffff


	//   ....[17]....
        /*11a4*/ 	.word	0xffffffff


	//   ....[18]....
        /*11a8*/ 	.word	0xffffffff


	//   ....[19]....
        /*11ac*/ 	.word	0xffffffff


	//   ....[20]....
        /*11b0*/ 	.word	0xffffffff


	//   ....[21]....
        /*11b4*/ 	.word	0xffffffff


	//----- nvinfo : EIATTR_COOP_GROUP_INSTR_OFFSETS
	.align		4
.L_66:
        /*11b8*/ 	.byte	0x04, 0x28
        /*11ba*/ 	.short	(.L_68 - .L_67)


	//   ....[0]....
.L_67:
        /*11bc*/ 	.word	0x00008240


	//   ....[1]....
        /*11c0*/ 	.word	0x00008250


	//   ....[2]....
        /*11c4*/ 	.word	0x00008260


	//   ....[3]....
        /*11c8*/ 	.word	0x00008270


	//   ....[4]....
        /*11cc*/ 	.word	0x000082c0


	//   ....[5]....
        /*11d0*/ 	.word	0x000082d0


	//   ....[6]....
        /*11d4*/ 	.word	0x000082e0


	//   ....[7]....
        /*11d8*/ 	.word	0x000082f0


	//   ....[8]....
        /*11dc*/ 	.word	0x000083a0


	//   ....[9]....
        /*11e0*/ 	.word	0x000083c0


	//   ....[10]....
        /*11e4*/ 	.word	0x000083e0


	//   ....[11]....
        /*11e8*/ 	.word	0x00008660


	//   ....[12]....
        /*11ec*/ 	.word	0x00008670


	//   ....[13]....
        /*11f0*/ 	.word	0x00008690


	//   ....[14]....
        /*11f4*/ 	.word	0x000086a0


	//   ....[15]....
        /*11f8*/ 	.word	0x000086f0


	//   ....[16]....
        /*11fc*/ 	.word	0x00008700


	//   ....[17]....
        /*1200*/ 	.word	0x00008710


	//   ....[18]....
        /*1204*/ 	.word	0x00008720


	//   ....[19]....
        /*1208*/ 	.word	0x000087e0


	//   ....[20]....
        /*120c*/ 	.word	0x00008800


	//   ....[21]....
        /*1210*/ 	.word	0x00008820


	//----- nvinfo : EIATTR_EXIT_INSTR_OFFSETS
	.align		4
.L_68:
        /*1214*/ 	.byte	0x04, 0x1c
        /*1216*/ 	.short	(.L_70 - .L_69)


	//   ....[0]....
.L_69:
        /*1218*/ 	.word	0x0000e010


	//   ....[1]....
        /*121c*/ 	.word	0x0000e0b0


	//----- nvinfo : EIATTR_REQNTID
	.align		4
.L_70:
        /*1220*/ 	.byte	0x04, 0x10
        /*1222*/ 	.short	(.L_72 - .L_71)
.L_71:
        /*1224*/ 	.word	0x00000100
        /*1228*/ 	.word	0x00000001
        /*122c*/ 	.word	0x00000001
.L_72:


//--------------------- .nv.callgraph             --------------------------
	.section	.nv.callgraph,"",@"SHT_CUDA_CALLGRAPH"
	.align	4
	.sectionentsize	8
	.align		4
        /*0000*/ 	.word	0x00000000
	.align		4
        /*0004*/ 	.word	0xffffffff
	.align		4
        /*0008*/ 	.word	0x00000000
	.align		4
        /*000c*/ 	.word	0xfffffffe
	.align		4
        /*0010*/ 	.word	0x00000000
	.align		4
        /*0014*/ 	.word	0xfffffffd
	.align		4
        /*0018*/ 	.word	0x00000000
	.align		4
        /*001c*/ 	.word	0xfffffffc


//--------------------- .nv.rel.action            --------------------------
	.section	.nv.rel.action,"",@"SHT_CUDA_RELOCINFO"
	.align	8
	.sectionentsize	8
        /*0000*/ 	.byte	0x73, 0x00, 0x00, 0x00, 0x00, 0x00, 0x00, 0x00, 0x00, 0x00, 0x00, 0x11, 0x25, 0x00, 0x05, 0x36


//--------------------- .nv.constant4             --------------------------
	.section	.nv.constant4,"a",@progbits
	.align	8
	.align		8
.nv.constant4:
        /*0000*/ 	.dword	_$_str


//--------------------- .nv.constant0.attn_fwd    --------------------------
	.section	.nv.constant0.attn_fwd,"a",@progbits
	.sectionflags	@""
	.align	4
.nv.constant0.attn_fwd:
	.zero		488


//--------------------- .text.attn_fwd            --------------------------
	.section	.text.attn_fwd,"ax",@progbits
	.sectioninfo	@"SHI_REGISTERS=255"
	.align	128
        .global         attn_fwd
        .type           attn_fwd,@function
        .size           attn_fwd,(.L_x_3 - attn_fwd)
        .other          attn_fwd,@"STO_CUDA_ENTRY STV_DEFAULT"
attn_fwd:
.text.attn_fwd:
[----:B------:R-:W-:Y:S02]  /*0000*/  MOV R1, c[0x0][0x28] ;  /* 0x00000a0000017a02 */ /* 0x000fe40000000f00 */
[----:B------:R-:W0:Y:S01]  /*0010*/  S2R R225, SR_CTAID.X ;  /* 0x0000000000e17919 */ /* 0x000e220000002500 */
[----:B------:R-:W-:Y:S01]  /*0020*/  ULDC.64 UR6, c[0x0][0x118] ;  /* 0x0000460000067ab9 */ /* 0x000fe20000000a00 */
[----:B------:R-:W-:Y:S02]  /*0030*/  IADD3 R1, R1, -0x7d8, RZ ;  /* 0xfffff82801017810 */ /* 0x000fe40007ffe0ff */
[----:B------:R-:W1:Y:S04]  /*0040*/  S2R R138, SR_TID.X ;  /* 0x00000000008a7919 */ /* 0x000e680000002100 */
[----:B------:R-:W2:Y:S01]  /*0050*/  S2R R114, SR_CTAID.Y ;  /* 0x0000000000727919 */ /* 0x000ea20000002600 */
[----:B0-----:R-:W-:Y:S01]  /*0060*/  IMAD.SHL.U32 R225, R225, 0x20, RZ ;  /* 0x00000020e1e17824 */ /* 0x001fe200078e00ff */
[----:B-1----:R-:W-:-:S04]  /*0070*/  SHF.R.U32.HI R7, RZ, 0x5, R138 ;  /* 0x00000005ff077819 */ /* 0x002fc8000001168a */
[----:B------:R-:W-:Y:S01]  /*0080*/  LOP3.LUT R0, R225, 0x1f, R138, 0xf8, !PT ;  /* 0x0000001fe1007812 */ /* 0x000fe200078ef88a */
[----:B--2---:R-:W-:Y:S01]  /*0090*/  IMAD R2, R114, c[0x0][0x190], RZ ;  /* 0x0000640072027a24 */ /* 0x004fe200078e02ff */
[----:B------:R-:W-:-:S03]  /*00a0*/  SGXT.U32 R7, R7, 0x3 ;  /* 0x000000030707781a */ /* 0x000fc60000000000 */
[----:B------:R-:W-:Y:S01]  /*00b0*/  IMAD R3, R0, c[0x0][0x194], RZ ;  /* 0x0000650000037a24 */ /* 0x000fe200078e02ff */
[----:B------:R-:W-:Y:S01]  /*00c0*/  MOV R0, c[0x0][0x198] ;  /* 0x0000660000007a02 */ /* 0x000fe20000000f00 */
[C---:B------:R-:W-:Y:S02]  /*00d0*/  IMAD.SHL.U32 R4, R2.reuse, 0x2, RZ ;  /* 0x0000000202047824 */ /* 0x040fe400078e00ff */
[----:B------:R-:W-:Y:S01]  /*00e0*/  IMAD R9, R7, c[0x0][0x198], RZ ;  /* 0x0000660007097a24 */ /* 0x000fe200078e02ff */
[----:B------:R-:W-:Y:S01]  /*00f0*/  SHF.L.U32 R5, R3, 0x1, RZ ;  /* 0x0000000103057819 */ /* 0x000fe200000006ff */
[----:B------:R-:W-:-:S03]  /*0100*/  IMAD.HI R2, R2, 0x2, RZ ;  /* 0x0000000202027827 */ /* 0x000fc600078e02ff */
[----:B------:R-:W-:Y:S01]  /*0110*/  IADD3 R4, P0, P1, R5, c[0x0][0x160], R4 ;  /* 0x0000580005047a10 */ /* 0x000fe2000791e004 */
[----:B------:R-:W-:Y:S02]  /*0120*/  IMAD R5, R0, 0x8, R9 ;  /* 0x0000000800057824 */ /* 0x000fe400078e0209 */
[----:B------:R-:W-:-:S03]  /*0130*/  IMAD.HI R3, R3, 0x2, RZ ;  /* 0x0000000203037827 */ /* 0x000fc600078e02ff */
[C---:B------:R-:W-:Y:S02]  /*0140*/  LEA R15, R0.reuse, R5, 0x3 ;  /* 0x00000005000f7211 */ /* 0x040fe400078e18ff */
[----:B------:R-:W-:Y:S02]  /*0150*/  IADD3.X R2, R3, c[0x0][0x164], R2, P0, P1 ;  /* 0x0000590003027a10 */ /* 0x000fe400007e2402 */
[-C--:B------:R-:W-:Y:S01]  /*0160*/  LEA R10, P0, R9, R4.reuse, 0x1 ;  /* 0x00000004090a7211 */ /* 0x080fe200078008ff */
[----:B------:R-:W-:Y:S01]  /*0170*/  IMAD R17, R0, 0x8, R15 ;  /* 0x0000000800117824 */ /* 0x000fe200078e020f */
[----:B------:R-:W-:Y:S02]  /*0180*/  LEA R12, P1, R5, R4, 0x1 ;  /* 0x00000004050c7211 */ /* 0x000fe400078208ff */
[----:B------:R-:W-:Y:S02]  /*0190*/  LEA.HI.X.SX32 R11, R9, R2, 0x1, P0 ;  /* 0x00000002090b7211 */ /* 0x000fe400000f0eff */
[----:B------:R-:W-:-:S02]  /*01a0*/  LEA R8, P0, R15, R4, 0x1 ;  /* 0x000000040f087211 */ /* 0x000fc400078008ff */
[C---:B------:R-:W-:Y:S01]  /*01b0*/  LEA R19, R0.reuse, R17, 0x3 ;  /* 0x0000001100137211 */ /* 0x040fe200078e18ff */
[----:B------:R0:W2:Y:S01]  /*01c0*/  LDG.E.U16 R3, [R10.64] ;  /* 0x000000060a037981 */ /* 0x0000a2000c1e1500 */
[----:B------:R-:W-:Y:S02]  /*01d0*/  LEA.HI.X.SX32 R9, R15, R2, 0x1, P0 ;  /* 0x000000020f097211 */ /* 0x000fe400000f0eff */
[----:B------:R-:W-:Y:S01]  /*01e0*/  LEA R14, P0, R17, R4, 0x1 ;  /* 0x00000004110e7211 */ /* 0x000fe200078008ff */
[----:B------:R-:W-:Y:S01]  /*01f0*/  IMAD R21, R0, 0x8, R19 ;  /* 0x0000000800157824 */ /* 0x000fe200078e0213 */
[-C--:B------:R-:W-:Y:S02]  /*0200*/  LEA.HI.X.SX32 R13, R5, R2.reuse, 0x1, P1 ;  /* 0x00000002050d7211 */ /* 0x080fe400008f0eff */
[----:B------:R-:W-:Y:S01]  /*0210*/  LEA.HI.X.SX32 R15, R17, R2, 0x1, P0 ;  /* 0x00000002110f7211 */ /* 0x000fe200000f0eff */
[----:B------:R1:W3:Y:S01]  /*0220*/  LDG.E.U16 R9, [R8.64] ;  /* 0x0000000608097981 */ /* 0x0002e2000c1e1500 */
[----:B------:R-:W-:-:S02]  /*0230*/  LEA R16, P0, R19, R4, 0x1 ;  /* 0x0000000413107211 */ /* 0x000fc400078008ff */
[C---:B------:R-:W-:Y:S01]  /*0240*/  LEA R23, R0.reuse, R21, 0x3 ;  /* 0x0000001500177211 */ /* 0x040fe200078e18ff */
[----:B0-----:R0:W4:Y:S01]  /*0250*/  LDG.E.U16 R11, [R14.64] ;  /* 0x000000060e0b7981 */ /* 0x001122000c1e1500 */
[----:B------:R-:W-:Y:S02]  /*0260*/  LEA.HI.X.SX32 R17, R19, R2, 0x1, P0 ;  /* 0x0000000213117211 */ /* 0x000fe400000f0eff */
[-C--:B------:R-:W-:Y:S01]  /*0270*/  LEA R18, P0, R21, R4.reuse, 0x1 ;  /* 0x0000000415127211 */ /* 0x080fe200078008ff */
[----:B------:R-:W-:Y:S01]  /*0280*/  IMAD R25, R0, 0x8, R23 ;  /* 0x0000000800197824 */ /* 0x000fe200078e0217 */
[----:B------:R-:W-:Y:S01]  /*0290*/  LEA R20, P1, R23, R4, 0x1 ;  /* 0x0000000417147211 */ /* 0x000fe200078208ff */
[----:B------:R5:W2:Y:S01]  /*02a0*/  LDG.E.U16 R5, [R12.64] ;  /* 0x000000060c057981 */ /* 0x000aa2000c1e1500 */
[----:B------:R-:W-:Y:S02]  /*02b0*/  LEA.HI.X.SX32 R19, R21, R2, 0x1, P0 ;  /* 0x0000000215137211 */ /* 0x000fe400000f0eff */
[----:B------:R-:W-:-:S02]  /*02c0*/  LEA R22, P0, R25, R4, 0x1 ;  /* 0x0000000419167211 */ /* 0x000fc400078008ff */
[C---:B------:R-:W-:Y:S01]  /*02d0*/  LEA R27, R0.reuse, R25, 0x3 ;  /* 0x00000019001b7211 */ /* 0x040fe200078e18ff */
[----:B------:R1:W2:Y:S01]  /*02e0*/  LDG.E.U16 R33, [R18.64] ;  /* 0x0000000612217981 */ /* 0x0002a2000c1e1500 */
[-C--:B------:R-:W-:Y:S02]  /*02f0*/  LEA.HI.X.SX32 R21, R23, R2.reuse, 0x1, P1 ;  /* 0x0000000217157211 */ /* 0x080fe400008f0eff */
[----:B------:R-:W-:Y:S01]  /*0300*/  LEA.HI.X.SX32 R23, R25, R2, 0x1, P0 ;  /* 0x0000000219177211 */ /* 0x000fe200000f0eff */
[C---:B------:R-:W-:Y:S01]  /*0310*/  IMAD R25, R0.reuse, 0x8, R27 ;  /* 0x0000000800197824 */ /* 0x040fe200078e021b */
[C---:B0-----:R-:W-:Y:S01]  /*0320*/  LEA R14, P0, R27.reuse, R4, 0x1 ;  /* 0x000000041b0e7211 */ /* 0x041fe200078008ff */
[----:B-----5:R0:W5:Y:S03]  /*0330*/  LDG.E.U16 R13, [R16.64] ;  /* 0x00000006100d7981 */ /* 0x020166000c1e1500 */
[----:B------:R-:W-:Y:S01]  /*0340*/  LEA.HI.X.SX32 R15, R27, R2, 0x1, P0 ;  /* 0x000000021b0f7211 */ /* 0x000fe200000f0eff */
[----:B------:R1:W2:Y:S01]  /*0350*/  LDG.E.U16 R35, [R20.64] ;  /* 0x0000000614237981 */ /* 0x0002a2000c1e1500 */
[----:B------:R-:W-:-:S03]  /*0360*/  LEA R27, R0, R25, 0x3 ;  /* 0x00000019001b7211 */ /* 0x000fc600078e18ff */
[----:B------:R1:W2:Y:S02]  /*0370*/  LDG.E.U16 R37, [R22.64] ;  /* 0x0000000616257981 */ /* 0x0002a4000c1e1500 */
[C---:B------:R-:W-:Y:S01]  /*0380*/  IMAD R29, R0.reuse, 0x8, R27 ;  /* 0x00000008001d7824 */ /* 0x040fe200078e021b */
[C---:B0-----:R-:W-:Y:S01]  /*0390*/  LEA R16, P0, R25.reuse, R4, 0x1 ;  /* 0x0000000419107211 */ /* 0x041fe200078008ff */
[----:B------:R0:W2:Y:S03]  /*03a0*/  LDG.E.U16 R39, [R14.64] ;  /* 0x000000060e277981 */ /* 0x0000a6000c1e1500 */
[C---:B-1----:R-:W-:Y:S02]  /*03b0*/  LEA R21, R0.reuse, R29, 0x3 ;  /* 0x0000001d00157211 */ /* 0x042fe400078e18ff */
[----:B------:R-:W-:Y:S02]  /*03c0*/  LEA.HI.X.SX32 R17, R25, R2, 0x1, P0 ;  /* 0x0000000219117211 */ /* 0x000fe400000f0eff */
[-C--:B------:R-:W-:Y:S01]  /*03d0*/  LEA R24, P1, R27, R4.reuse, 0x1 ;  /* 0x000000041b187211 */ /* 0x080fe200078208ff */
[----:B------:R-:W-:Y:S01]  /*03e0*/  IMAD R23, R0, 0x8, R21 ;  /* 0x0000000800177824 */ /* 0x000fe200078e0215 */
[----:B------:R-:W-:Y:S01]  /*03f0*/  LEA R18, P0, R29, R4, 0x1 ;  /* 0x000000041d127211 */ /* 0x000fe200078008ff */
[----:B------:R1:W2:Y:S01]  /*0400*/  LDG.E.U16 R41, [R16.64] ;  /* 0x0000000610297981 */ /* 0x0002a2000c1e1500 */
[----:B------:R-:W-:-:S02]  /*0410*/  LEA.HI.X.SX32 R25, R27, R2, 0x1, P1 ;  /* 0x000000021b197211 */ /* 0x000fc400008f0eff */
[----:B------:R-:W-:Y:S02]  /*0420*/  LEA.HI.X.SX32 R19, R29, R2, 0x1, P0 ;  /* 0x000000021d137211 */ /* 0x000fe400000f0eff */
[C---:B------:R-:W-:Y:S01]  /*0430*/  LEA R20, P0, R21.reuse, R4, 0x1 ;  /* 0x0000000415147211 */ /* 0x040fe200078008ff */
[----:B------:R1:W2:Y:S01]  /*0440*/  LDG.E.U16 R43, [R24.64] ;  /* 0x00000006182b7981 */ /* 0x0002a2000c1e1500 */
[C---:B------:R-:W-:Y:S02]  /*0450*/  LEA R27, R0.reuse, R23, 0x3 ;  /* 0x00000017001b7211 */ /* 0x040fe400078e18ff */
[----:B------:R-:W-:Y:S01]  /*0460*/  LEA.HI.X.SX32 R21, R21, R2, 0x1, P0 ;  /* 0x0000000215157211 */ /* 0x000fe200000f0eff */
[----:B------:R1:W2:Y:S01]  /*0470*/  LDG.E.U16 R45, [R18.64] ;  /* 0x00000006122d7981 */ /* 0x0002a2000c1e1500 */
[-C--:B0-----:R-:W-:Y:S01]  /*0480*/  LEA R14, P0, R23, R4.reuse, 0x1 ;  /* 0x00000004170e7211 */ /* 0x081fe200078008ff */
[----:B------:R-:W-:Y:S01]  /*0490*/  IMAD R29, R0, 0x8, R27 ;  /* 0x00000008001d7824 */ /* 0x000fe200078e021b */
[----:B------:R-:W-:Y:S01]  /*04a0*/  LEA R22, P1, R27, R4, 0x1 ;  /* 0x000000041b167211 */ /* 0x000fe200078208ff */
[----:B------:R0:W2:Y:S01]  /*04b0*/  LDG.E.U16 R47, [R20.64] ;  /* 0x00000006142f7981 */ /* 0x0000a2000c1e1500 */
[----:B------:R-:W-:-:S02]  /*04c0*/  LEA.HI.X.SX32 R15, R23, R2, 0x1, P0 ;  /* 0x00000002170f7211 */ /* 0x000fc400000f0eff */
[----:B-1----:R-:W-:Y:S02]  /*04d0*/  LEA R16, P0, R29, R4, 0x1 ;  /* 0x000000041d107211 */ /* 0x002fe400078008ff */
[C---:B------:R-:W-:Y:S01]  /*04e0*/  LEA R25, R0.reuse, R29, 0x3 ;  /* 0x0000001d00197211 */ /* 0x040fe200078e18ff */
[----:B------:R1:W2:Y:S01]  /*04f0*/  LDG.E.U16 R49, [R14.64] ;  /* 0x000000060e317981 */ /* 0x0002a2000c1e1500 */
[-C--:B------:R-:W-:Y:S02]  /*0500*/  LEA.HI.X.SX32 R23, R27, R2.reuse, 0x1, P1 ;  /* 0x000000021b177211 */ /* 0x080fe400008f0eff */
[----:B------:R-:W-:Y:S01]  /*0510*/  LEA.HI.X.SX32 R17, R29, R2, 0x1, P0 ;  /* 0x000000021d117211 */ /* 0x000fe200000f0eff */
[C---:B------:R-:W-:Y:S01]  /*0520*/  IMAD R27, R0.reuse, 0x8, R25 ;  /* 0x00000008001b7824 */ /* 0x040fe200078e0219 */
[C---:B------:R-:W-:Y:S01]  /*0530*/  LEA R18, P0, R25.reuse, R4, 0x1 ;  /* 0x0000000419127211 */ /* 0x040fe200078008ff */
[----:B------:R1:W2:Y:S03]  /*0540*/  LDG.E.U16 R51, [R22.64] ;  /* 0x0000000616337981 */ /* 0x0002a6000c1e1500 */
[----:B------:R-:W-:Y:S01]  /*0550*/  LEA.HI.X.SX32 R19, R25, R2, 0x1, P0 ;  /* 0x0000000219137211 */ /* 0x000fe200000f0eff */
[----:B------:R1:W2:Y:S01]  /*0560*/  LDG.E.U16 R53, [R16.64] ;  /* 0x0000000610357981 */ /* 0x0002a2000c1e1500 */
[----:B------:R-:W-:-:S02]  /*0570*/  LEA R25, R0, R27, 0x3 ;  /* 0x0000001b00197211 */ /* 0x000fc400078e18ff */
[C---:B0-----:R-:W-:Y:S01]  /*0580*/  LEA R20, P0, R27.reuse, R4, 0x1 ;  /* 0x000000041b147211 */ /* 0x041fe200078008ff */
[----:B------:R0:W2:Y:S02]  /*0590*/  LDG.E.U16 R55, [R18.64] ;  /* 0x0000000612377981 */ /* 0x0000a4000c1e1500 */
[----:B------:R-:W-:Y:S01]  /*05a0*/  IMAD R29, R0, 0x8, R25 ;  /* 0x00000008001d7824 */ /* 0x000fe200078e0219 */
[----:B------:R-:W-:-:S04]  /*05b0*/  LEA.HI.X.SX32 R21, R27, R2, 0x1, P0 ;  /* 0x000000021b157211 */ /* 0x000fc800000f0eff */
[C---:B-1----:R-:W-:Y:S01]  /*05c0*/  LEA R14, P0, R29.reuse, R4, 0x1 ;  /* 0x000000041d0e7211 */ /* 0x042fe200078008ff */
[----:B------:R1:W2:Y:S01]  /*05d0*/  LDG.E.U16 R57, [R20.64] ;  /* 0x0000000614397981 */ /* 0x0002a2000c1e1500 */
[C---:B------:R-:W-:Y:S02]  /*05e0*/  LEA R23, R0.reuse, R29, 0x3 ;  /* 0x0000001d00177211 */ /* 0x040fe400078e18ff */
[----:B------:R-:W-:Y:S02]  /*05f0*/  LEA.HI.X.SX32 R15, R29, R2, 0x1, P0 ;  /* 0x000000021d0f7211 */ /* 0x000fe400000f0eff */
[-C--:B------:R-:W-:Y:S01]  /*0600*/  LEA R16, P0, R23, R4.reuse, 0x1 ;  /* 0x0000000417107211 */ /* 0x080fe200078008ff */
[----:B------:R-:W-:Y:S01]  /*0610*/  IMAD R27, R0, 0x8, R23 ;  /* 0x00000008001b7824 */ /* 0x000fe200078e0217 */
[----:B------:R-:W-:Y:S01]  /*0620*/  LEA R24, P1, R25, R4, 0x1 ;  /* 0x0000000419187211 */ /* 0x000fe200078208ff */
[----:B------:R1:W2:Y:S01]  /*0630*/  LDG.E.U16 R61, [R14.64] ;  /* 0x000000060e3d7981 */ /* 0x0002a2000c1e1500 */
[----:B------:R-:W-:-:S02]  /*0640*/  LEA.HI.X.SX32 R17, R23, R2, 0x1, P0 ;  /* 0x0000000217117211 */ /* 0x000fc400000f0eff */
[C---:B------:R-:W-:Y:S02]  /*0650*/  LEA R23, R0.reuse, R27, 0x3 ;  /* 0x0000001b00177211 */ /* 0x040fe400078e18ff */
[----:B------:R-:W-:Y:S01]  /*0660*/  LEA.HI.X.SX32 R25, R25, R2, 0x1, P1 ;  /* 0x0000000219197211 */ /* 0x000fe200008f0eff */
[----:B------:R1:W2:Y:S01]  /*0670*/  LDG.E.U16 R63, [R16.64] ;  /* 0x00000006103f7981 */ /* 0x0002a2000c1e1500 */
[C---:B0-----:R-:W-:Y:S01]  /*0680*/  LEA R18, P0, R27.reuse, R4, 0x1 ;  /* 0x000000041b127211 */ /* 0x041fe200078008ff */
[----:B------:R-:W-:Y:S02]  /*0690*/  IMAD R29, R0, 0x8, R23 ;  /* 0x00000008001d7824 */ /* 0x000fe400078e0217 */
[----:B------:R0:W2:Y:S01]  /*06a0*/  LDG.E.U16 R59, [R24.64] ;  /* 0x00000006183b7981 */ /* 0x0000a2000c1e1500 */
[----:B------:R-:W-:Y:S02]  /*06b0*/  LEA.HI.X.SX32 R19, R27, R2, 0x1, P0 ;  /* 0x000000021b137211 */ /* 0x000fe400000f0eff */
[----:B-1----:R-:W-:-:S02]  /*06c0*/  LEA R20, P0, R29, R4, 0x1 ;  /* 0x000000041d147211 */ /* 0x002fc400078008ff */
[----:B------:R-:W-:Y:S01]  /*06d0*/  LEA R22, P1, R23, R4, 0x1 ;  /* 0x0000000417167211 */ /* 0x000fe200078208ff */
[----:B------:R1:W2:Y:S01]  /*06e0*/  LDG.E.U16 R65, [R18.64] ;  /* 0x0000000612417981 */ /* 0x0002a2000c1e1500 */
[C---:B0-----:R-:W-:Y:S02]  /*06f0*/  LEA R25, R0.reuse, R29, 0x3 ;  /* 0x0000001d00197211 */ /* 0x041fe400078e18ff */
[----:B------:R-:W-:Y:S02]  /*0700*/  LEA.HI.X.SX32 R21, R29, R2, 0x1, P0 ;  /* 0x000000021d157211 */ /* 0x000fe400000f0eff */
[----:B------:R-:W-:Y:S01]  /*0710*/  LEA R14, P0, R25, R4, 0x1 ;  /* 0x00000004190e7211 */ /* 0x000fe200078008ff */
[----:B------:R-:W-:Y:S01]  /*0720*/  IMAD R27, R0, 0x8, R25 ;  /* 0x00000008001b7824 */ /* 0x000fe200078e0219 */
[-C--:B------:R-:W-:Y:S01]  /*0730*/  LEA.HI.X.SX32 R23, R23, R2.reuse, 0x1, P1 ;  /* 0x0000000217177211 */ /* 0x080fe200008f0eff */
[----:B------:R0:W2:Y:S01]  /*0740*/  LDG.E.U16 R69, [R20.64] ;  /* 0x0000000614457981 */ /* 0x0000a2000c1e1500 */
[----:B------:R-:W-:-:S02]  /*0750*/  LEA.HI.X.SX32 R15, R25, R2, 0x1, P0 ;  /* 0x00000002190f7211 */ /* 0x000fc400000f0eff */
[----:B------:R-:W-:Y:S01]  /*0760*/  LEA R25, R0, R27, 0x3 ;  /* 0x0000001b00197211 */ /* 0x000fe200078e18ff */
[----:B------:R0:W2:Y:S01]  /*0770*/  LDG.E.U16 R67, [R22.64] ;  /* 0x0000000616437981 */ /* 0x0000a2000c1e1500 */
[----:B------:R-:W-:-:S03]  /*0780*/  LEA R16, P0, R27, R4, 0x1 ;  /* 0x000000041b107211 */ /* 0x000fc600078008ff */
[C---:B------:R-:W-:Y:S01]  /*0790*/  IMAD R29, R0.reuse, 0x8, R25 ;  /* 0x00000008001d7824 */ /* 0x040fe200078e0219 */
[----:B------:R-:W-:Y:S01]  /*07a0*/  LEA.HI.X.SX32 R17, R27, R2, 0x1, P0 ;  /* 0x000000021b117211 */ /* 0x000fe200000f0eff */
[----:B------:R0:W2:Y:S03]  /*07b0*/  LDG.E.U16 R71, [R14.64] ;  /* 0x000000060e477981 */ /* 0x0000a6000c1e1500 */
[C---:B-1----:R-:W-:Y:S01]  /*07c0*/  LEA R18, P0, R29.reuse, R4, 0x1 ;  /* 0x000000041d127211 */ /* 0x042fe200078008ff */
[----:B------:R1:W2:Y:S01]  /*07d0*/  LDG.E.U16 R73, [R16.64] ;  /* 0x0000000610497981 */ /* 0x0002a2000c1e1500 */
[C---:B0-----:R-:W-:Y:S02]  /*07e0*/  LEA R23, R0.reuse, R29, 0x3 ;  /* 0x0000001d00177211 */ /* 0x041fe400078e18ff */
        /* <DEDUP_REMOVED lines=9> */
[C---:B------:R-:W-:Y:S01]  /*0880*/  LEA R14, P0, R27.reuse, R4, 0x1 ;  /* 0x000000041b0e7211 */ /* 0x040fe200078008ff */
        /* <DEDUP_REMOVED lines=95> */
[C---:B---3--:R-:W-:Y:S01]  /*0e80*/  LEA R18, P0, R27.reuse, R4, 0x1 ;  /* 0x000000041b127211 */ /* 0x048fe200078008ff */
[----:B------:R-:W-:Y:S02]  /*0e90*/  IMAD R29, R0, 0x8, R23 ;  /* 0x00000008001d7824 */ /* 0x000fe400078e0217 */
[----:B------:R3:W2:Y:S01]  /*0ea0*/  LDG.E.U16 R123, [R24.64] ;  /* 0x00000006187b7981 */ /* 0x0006a2000c1e1500 */
[----:B------:R-:W-:Y:S02]  /*0eb0*/  LEA.HI.X.SX32 R19, R27, R2, 0x1, P0 ;  /* 0x000000021b137211 */ /* 0x000fe400000f0eff */
[----:B-1----:R-:W-:-:S02]  /*0ec0*/  LEA R20, P0, R29, R4, 0x1 ;  /* 0x000000041d147211 */ /* 0x002fc400078008ff */
[----:B------:R-:W-:Y:S01]  /*0ed0*/  LEA R22, P1, R23, R4, 0x1 ;  /* 0x0000000417167211 */ /* 0x000fe200078208ff */
[----:B------:R1:W2:Y:S01]  /*0ee0*/  LDG.E.U16 R129, [R18.64] ;  /* 0x0000000612817981 */ /* 0x0002a2000c1e1500 */
[C---:B---3--:R-:W-:Y:S02]  /*0ef0*/  LEA R25, R0.reuse, R29, 0x3 ;  /* 0x0000001d00197211 */ /* 0x048fe400078e18ff */
[----:B------:R-:W-:Y:S02]  /*0f00*/  LEA.HI.X.SX32 R21, R29, R2, 0x1, P0 ;  /* 0x000000021d157211 */ /* 0x000fe400000f0eff */
[----:B0-----:R-:W-:Y:S01]  /*0f10*/  LEA R14, P0, R25, R4, 0x1 ;  /* 0x00000004190e7211 */ /* 0x001fe200078008ff */
[----:B------:R-:W-:Y:S01]  /*0f20*/  IMAD R27, R0, 0x8, R25 ;  /* 0x00000008001b7824 */ /* 0x000fe200078e0219 */
[-C--:B------:R-:W-:Y:S01]  /*0f30*/  LEA.HI.X.SX32 R23, R23, R2.reuse, 0x1, P1 ;  /* 0x0000000217177211 */ /* 0x080fe200008f0eff */
[----:B------:R0:W3:Y:S01]  /*0f40*/  LDG.E.U16 R133, [R20.64] ;  /* 0x0000000614857981 */ /* 0x0000e2000c1e1500 */
[----:B------:R-:W-:-:S02]  /*0f50*/  LEA.HI.X.SX32 R15, R25, R2, 0x1, P0 ;  /* 0x00000002190f7211 */ /* 0x000fc400000f0eff */
[C---:B------:R-:W-:Y:S01]  /*0f60*/  LEA R25, R0.reuse, R27, 0x3 ;  /* 0x0000001b00197211 */ /* 0x040fe200078e18ff */
[----:B------:R0:W3:Y:S04]  /*0f70*/  LDG.E.U16 R131, [R22.64] ;  /* 0x0000000616837981 */ /* 0x0000e8000c1e1500 */
[C---:B------:R-:W-:Y:S01]  /*0f80*/  IMAD R29, R0.reuse, 0x8, R25 ;  /* 0x00000008001d7824 */ /* 0x040fe200078e0219 */
[----:B------:R-:W-:Y:S01]  /*0f90*/  LEA R16, P0, R27, R4, 0x1 ;  /* 0x000000041b107211 */ /* 0x000fe200078008ff */
[----:B------:R4:W3:Y:S03]  /*0fa0*/  LDG.E.U16 R135, [R14.64] ;  /* 0x000000060e877981 */ /* 0x0008e6000c1e1500 */
[----:B0-----:R-:W-:-:S02]  /*0fb0*/  LEA R23, R0, R29, 0x3 ;  /* 0x0000001d00177211 */ /* 0x001fc400078e18ff */
[----:B------:R-:W-:Y:S02]  /*0fc0*/  LEA.HI.X.SX32 R17, R27, R2, 0x1, P0 ;  /* 0x000000021b117211 */ /* 0x000fe400000f0eff */
[-C--:B-1----:R-:W-:Y:S01]  /*0fd0*/  LEA R18, P0, R29, R4.reuse, 0x1 ;  /* 0x000000041d127211 */ /* 0x082fe200078008ff */
[C---:B------:R-:W-:Y:S01]  /*0fe0*/  IMAD R27, R0.reuse, 0x8, R23 ;  /* 0x00000008001b7824 */ /* 0x040fe200078e0217 */
[----:B------:R-:W-:Y:S01]  /*0ff0*/  LEA R24, P1, R25, R4, 0x1 ;  /* 0x0000000419187211 */ /* 0x000fe200078208ff */
[----:B------:R0:W3:Y:S01]  /*1000*/  LDG.E.U16 R137, [R16.64] ;  /* 0x0000000610897981 */ /* 0x0000e2000c1e1500 */
[----:B------:R-:W-:Y:S02]  /*1010*/  LEA.HI.X.SX32 R19, R29, R2, 0x1, P0 ;  /* 0x000000021d137211 */ /* 0x000fe400000f0eff */
[----:B------:R-:W-:Y:S02]  /*1020*/  LEA R20, P0, R23, R4, 0x1 ;  /* 0x0000000417147211 */ /* 0x000fe400078008ff */
[----:B------:R-:W-:-:S02]  /*1030*/  LEA R29, R0, R27, 0x3 ;  /* 0x0000001b001d7211 */ /* 0x000fc400078e18ff */
[----:B------:R-:W-:Y:S01]  /*1040*/  LEA.HI.X.SX32 R21, R23, R2, 0x1, P0 ;  /* 0x0000000217157211 */ /* 0x000fe200000f0eff */
[----:B------:R-:W3:Y:S01]  /*1050*/  LDG.E.U16 R19, [R18.64] ;  /* 0x0000000612137981 */ /* 0x000ee2000c1e1500 */
[----:B----4-:R-:W-:Y:S01]  /*1060*/  LEA R14, P0, R27, R4, 0x1 ;  /* 0x000000041b0e7211 */ /* 0x010fe200078008ff */
[----:B------:R-:W-:Y:S01]  /*1070*/  IMAD R31, R0, 0x8, R29 ;  /* 0x00000008001f7824 */ /* 0x000fe200078e021d */
[-C--:B------:R-:W-:Y:S02]  /*1080*/  LEA.HI.X.SX32 R25, R25, R2.reuse, 0x1, P1 ;  /* 0x0000000219197211 */ /* 0x080fe400008f0eff */
[----:B------:R-:W-:Y:S01]  /*1090*/  LEA.HI.X.SX32 R15, R27, R2, 0x1, P0 ;  /* 0x000000021b0f7211 */ /* 0x000fe200000f0eff */
[----:B------:R-:W4:Y:S01]  /*10a0*/  LDG.E.U16 R21, [R20.64] ;  /* 0x0000000614157981 */ /* 0x000f22000c1e1500 */
[-C--:B------:R-:W-:Y:S02]  /*10b0*/  LEA R22, P1, R29, R4.reuse, 0x1 ;  /* 0x000000041d167211 */ /* 0x080fe400078208ff */
[----:B0-----:R-:W-:Y:S01]  /*10c0*/  LEA R16, P0, R31, R4, 0x1 ;  /* 0x000000041f107211 */ /* 0x001fe200078008ff */
[----:B------:R-:W4:Y:S01]  /*10d0*/  LDG.E.U16 R25, [R24.64] ;  /* 0x0000000618197981 */ /* 0x000f22000c1e1500 */
[----:B------:R-:W-:-:S02]  /*10e0*/  LEA.HI.X.SX32 R23, R29, R2, 0x1, P1 ;  /* 0x000000021d177211 */ /* 0x000fc400008f0eff */
[----:B------:R-:W-:Y:S01]  /*10f0*/  LEA.HI.X.SX32 R17, R31, R2, 0x1, P0 ;  /* 0x000000021f117211 */ /* 0x000fe200000f0eff */
[----:B------:R-:W4:Y:S04]  /*1100*/  LDG.E.U16 R15, [R14.64] ;  /* 0x000000060e0f7981 */ /* 0x000f28000c1e1500 */
[----:B------:R-:W4:Y:S04]  /*1110*/  LDG.E.U16 R23, [R22.64] ;  /* 0x0000000616177981 */ /* 0x000f28000c1e1500 */
[----:B------:R-:W4:Y:S01]  /*1120*/  LDG.E.U16 R17, [R16.64] ;  /* 0x0000000610117981 */ /* 0x000f22000c1e1500 */
[----:B------:R-:W-:-:S02]  /*1130*/  LOP3.LUT R112, R138, 0xff, RZ, 0xc0, !PT ;  /* 0x000000ff8a707812 */ /* 0x000fc400078ec0ff */
[----:B------:R-:W-:Y:S02]  /*1140*/  LOP3.LUT R6, R138, 0xc0, RZ, 0xc0, !PT ;  /* 0x000000c08a067812 */ /* 0x000fe400078ec0ff */
[----:B------:R-:W-:Y:S02]  /*1150*/  SHF.L.U32 R0, R112, 0x1, RZ ;  /* 0x0000000170007819 */ /* 0x000fe400000006ff */
[----:B------:R-:W-:-:S04]  /*1160*/  SHF.R.U32.HI R27, RZ, 0x2, R6 ;  /* 0x00000002ff1b7819 */ /* 0x000fc80000011606 */
[----:B------:R-:W-:Y:S02]  /*1170*/  LOP3.LUT R2, R0, R27, RZ, 0x3c, !PT ;  /* 0x0000001b00027212 */ /* 0x000fe400078e3cff */
[----:B------:R-:W-:-:S03]  /*1180*/  IADD3 R8, R225, 0x20, RZ ;  /* 0x00000020e1087810 */ /* 0x000fc60007ffe0ff */
[----:B------:R-:W-:Y:S04]  /*1190*/  STS.U16 [R2+0x10400], R9 ;  /* 0x0104000902007388 */ /* 0x000fe80000000400 */
[----:B------:R-:W-:Y:S04]  /*11a0*/  STS.U16 [R2+0x10600], R11 ;  /* 0x0106000b02007388 */ /* 0x000fe80000000400 */
[----:B-----5:R-:W-:Y:S04]  /*11b0*/  STS.U16 [R2+0x10800], R13 ;  /* 0x0108000d02007388 */ /* 0x020fe80000000400 */
[----:B--2---:R-:W-:Y:S04]  /*11c0*/  STS.U16 [R2+0x10a00], R33 ;  /* 0x010a002102007388 */ /* 0x004fe80000000400 */
[----:B------:R-:W-:Y:S04]  /*11d0*/  STS.U16 [R2+0x10c00], R35 ;  /* 0x010c002302007388 */ /* 0x000fe80000000400 */
[----:B------:R-:W-:Y:S04]  /*11e0*/  STS.U16 [R2+0x10e00], R37 ;  /* 0x010e002502007388 */ /* 0x000fe80000000400 */
[----:B------:R-:W-:Y:S04]  /*11f0*/  STS.U16 [R2+0x11000], R39 ;  /* 0x0110002702007388 */ /* 0x000fe80000000400 */
[----:B------:R-:W-:Y:S04]  /*1200*/  STS.U16 [R2+0x11200], R41 ;  /* 0x0112002902007388 */ /* 0x000fe80000000400 */
[----:B------:R-:W-:Y:S04]  /*1210*/  STS.U16 [R2+0x11400], R43 ;  /* 0x0114002b02007388 */ /* 0x000fe80000000400 */
[----:B------:R-:W-:Y:S04]  /*1220*/  STS.U16 [R2+0x11600], R45 ;  /* 0x0116002d02007388 */ /* 0x000fe80000000400 */
[----:B------:R-:W-:Y:S01]  /*1230*/  STS.U16 [R2+0x11800], R47 ;  /* 0x0118002f02007388 */ /* 0x000fe20000000400 */
[----:B------:R-:W-:Y:S01]  /*1240*/  ISETP.GE.AND P0, PT, R8, 0x1, PT ;  /* 0x000000010800780c */ /* 0x000fe20003f06270 */
[----:B------:R-:W-:Y:S01]  /*1250*/  IMAD.MOV.U32 R209, RZ, RZ, 0x3f800000 ;  /* 0x3f800000ffd17424 */ /* 0x000fe200078e00ff */
[----:B------:R-:W-:Y:S01]  /*1260*/  MOV R207, 0x3f800000 ;  /* 0x3f80000000cf7802 */ /* 0x000fe20000000f00 */
[----:B------:R0:W-:Y:S01]  /*1270*/  STS.U16 [R2+0x10000], R3 ;  /* 0x0100000302007388 */ /* 0x0001e20000000400 */
[----:B------:R-:W-:Y:S01]  /*1280*/  IMAD.MOV.U32 R4, RZ, RZ, -0x800000 ;  /* 0xff800000ff047424 */ /* 0x000fe200078e00ff */
[----:B------:R-:W-:Y:S01]  /*1290*/  MOV R203, 0x3f800000 ;  /* 0x3f80000000cb7802 */ /* 0x000fe20000000f00 */
[----:B------:R-:W-:Y:S01]  /*12a0*/  IMAD.MOV.U32 R6, RZ, RZ, -0x800000 ;  /* 0xff800000ff067424 */ /* 0x000fe200078e00ff */
[----:B------:R1:W-:Y:S01]  /*12b0*/  STS.U16 [R2+0x10200], R5 ;  /* 0x0102000502007388 */ /* 0x0003e20000000400 */
[----:B------:R-:W-:Y:S01]  /*12c0*/  IMAD.MOV.U32 R205, RZ, RZ, 0x3f800000 ;  /* 0x3f800000ffcd7424 */ /* 0x000fe200078e00ff */
[----:B------:R-:W-:Y:S01]  /*12d0*/  LOP3.LUT R8, R138, 0x3f, RZ, 0xc0, !PT ;  /* 0x0000003f8a087812 */ /* 0x000fe200078ec0ff */
[----:B------:R-:W-:Y:S01]  /*12e0*/  IMAD R7, R7, c[0x0][0x1c8], RZ ;  /* 0x0000720007077a24 */ /* 0x000fe200078e02ff */
[----:B------:R2:W-:Y:S01]  /*12f0*/  STS.U16 [R2+0x11a00], R49 ;  /* 0x011a003102007388 */ /* 0x0005e20000000400 */
[----:B0-----:R-:W-:-:S03]  /*1300*/  MOV R3, 0xff800000 ;  /* 0xff80000000037802 */ /* 0x001fc60000000f00 */
[----:B------:R0:W-:Y:S01]  /*1310*/  STS.U16 [R2+0x11c00], R51 ;  /* 0x011c003302007388 */ /* 0x0001e20000000400 */
[----:B-1----:R-:W-:-:S03]  /*1320*/  MOV R5, 0xff800000 ;  /* 0xff80000000057802 */ /* 0x002fc60000000f00 */
[----:B------:R1:W-:Y:S01]  /*1330*/  STS.U16 [R2+0x11e00], R53 ;  /* 0x011e003502007388 */ /* 0x0003e20000000400 */
[----:B--2---:R-:W-:-:S03]  /*1340*/  CS2R R48, SRZ ;  /* 0x0000000000307805 */ /* 0x004fc6000001ff00 */
[----:B------:R2:W-:Y:S01]  /*1350*/  STS.U16 [R2+0x12000], R55 ;  /* 0x0120003702007388 */ /* 0x0005e20000000400 */
[----:B0-----:R-:W-:-:S03]  /*1360*/  CS2R R50, SRZ ;  /* 0x0000000000327805 */ /* 0x001fc6000001ff00 */
[----:B------:R0:W-:Y:S01]  /*1370*/  STS.U16 [R2+0x12200], R57 ;  /* 0x0122003902007388 */ /* 0x0001e20000000400 */
[----:B-1----:R-:W-:-:S03]  /*1380*/  CS2R R52, SRZ ;  /* 0x0000000000347805 */ /* 0x002fc6000001ff00 */
        /* <DEDUP_REMOVED lines=36> */
[----:B------:R-:W-:Y:S01]  /*15d0*/  STS.U16 [R2+0x14800], R95 ;  /* 0x0148005f02007388 */ /* 0x000fe20000000400 */
[----:B--2---:R-:W-:-:S03]  /*15e0*/  CS2R R90, SRZ ;  /* 0x00000000005a7805 */ /* 0x004fc6000001ff00 */
[----:B------:R1:W-:Y:S01]  /*15f0*/  STS.U16 [R2+0x14a00], R97 ;  /* 0x014a006102007388 */ /* 0x0003e20000000400 */
[----:B0-----:R-:W-:-:S03]  /*1600*/  CS2R R92, SRZ ;  /* 0x00000000005c7805 */ /* 0x001fc6000001ff00 */
[----:B------:R0:W-:Y:S04]  /*1610*/  STS.U16 [R2+0x14c00], R99 ;  /* 0x014c006302007388 */ /* 0x0001e80000000400 */
[----:B------:R-:W-:Y:S04]  /*1620*/  STS.U16 [R2+0x15a00], R113 ;  /* 0x015a007102007388 */ /* 0x000fe80000000400 */
        /* <DEDUP_REMOVED lines=8> */
[----:B---3--:R-:W-:Y:S04]  /*16b0*/  STS.U16 [R2+0x16e00], R133 ;  /* 0x016e008502007388 */ /* 0x008fe80000000400 */
[----:B------:R-:W-:Y:S04]  /*16c0*/  STS.U16 [R2+0x16c00], R131 ;  /* 0x016c008302007388 */ /* 0x000fe80000000400 */
[----:B------:R-:W-:Y:S04]  /*16d0*/  STS.U16 [R2+0x17000], R135 ;  /* 0x0170008702007388 */ /* 0x000fe80000000400 */
[----:B------:R-:W-:Y:S04]  /*16e0*/  STS.U16 [R2+0x17200], R137 ;  /* 0x0172008902007388 */ /* 0x000fe80000000400 */
[----:B------:R-:W-:Y:S04]  /*16f0*/  STS.U16 [R2+0x17600], R19 ;  /* 0x0176001302007388 */ /* 0x000fe80000000400 */
[----:B----4-:R-:W-:Y:S04]  /*1700*/  STS.U16 [R2+0x17400], R25 ;  /* 0x0174001902007388 */ /* 0x010fe80000000400 */
[----:B------:R-:W-:Y:S04]  /*1710*/  STS.U16 [R2+0x17a00], R15 ;  /* 0x017a000f02007388 */ /* 0x000fe80000000400 */
[----:B------:R-:W-:Y:S04]  /*1720*/  STS.U16 [R2+0x17c00], R23 ;  /* 0x017c001702007388 */ /* 0x000fe80000000400 */
[----:B------:R-:W-:Y:S01]  /*1730*/  STS.U16 [R2+0x17e00], R17 ;  /* 0x017e001102007388 */ /* 0x000fe20000000400 */
[----:B-1----:R-:W-:Y:S01]  /*1740*/  CS2R R96, SRZ ;  /* 0x0000000000607805 */ /* 0x002fe2000001ff00 */
[----:B0-----:R-:W-:Y:S01]  /*1750*/  CS2R R98, SRZ ;  /* 0x0000000000627805 */ /* 0x001fe2000001ff00 */
[----:B------:R-:W-:Y:S01]  /*1760*/  CS2R R94, SRZ ;  /* 0x00000000005e7805 */ /* 0x000fe2000001ff00 */
[----:B------:R0:W-:Y:S04]  /*1770*/  STS.U16 [R2+0x14e00], R101 ;  /* 0x014e006502007388 */ /* 0x0001e80000000400 */
[----:B------:R1:W-:Y:S04]  /*1780*/  STS.U16 [R2+0x15000], R103 ;  /* 0x0150006702007388 */ /* 0x0003e80000000400 */
        /* <DEDUP_REMOVED lines=9> */
[----:B-1----:R-:W-:Y:S01]  /*1820*/  CS2R R108, SRZ ;  /* 0x00000000006c7805 */ /* 0x002fe2000001ff00 */
[----:B--2---:R-:W-:Y:S01]  /*1830*/  CS2R R110, SRZ ;  /* 0x00000000006e7805 */ /* 0x004fe2000001ff00 */
[----:B0-----:R-:W-:Y:S01]  /*1840*/  LOP3.LUT R21, R138, 0x1c, RZ, 0xc0, !PT ;  /* 0x0000001c8a157812 */ /* 0x001fe200078ec0ff */
[----:B------:R-:W-:Y:S05]  /*1850*/  @!P0 BRA `(.L_x_0) ;  /* 0x00009a0000008947 */ /* 0x000fea0003800000 */
[----:B------:R-:W-:Y:S01]  /*1860*/  SHF.R.U32.HI R3, RZ, 0x6, R138 ;  /* 0x00000006ff037819 */ /* 0x000fe2000001168a */
[----:B------:R-:W-:Y:S01]  /*1870*/  IMAD.MOV.U32 R7, RZ, RZ, c[0x0][0x1b8] ;  /* 0x00006e00ff077624 */ /* 0x000fe200078e00ff */
[----:B------:R-:W-:Y:S01]  /*1880*/  LOP3.LUT R10, R138, 0x7, RZ, 0xc0, !PT ;  /* 0x000000078a0a7812 */ /* 0x000fe200078ec0ff */
[----:B------:R-:W-:Y:S01]  /*1890*/  IMAD R5, R112, c[0x0][0x1a8], RZ ;  /* 0x00006a0070057a24 */ /* 0x000fe200078e02ff */
[----:B------:R-:W-:Y:S01]  /*18a0*/  SGXT.U32 R3, R3, 0x2 ;  /* 0x000000020303781a */ /* 0x000fe20000000000 */
[----:B------:R-:W-:Y:S01]  /*18b0*/  IMAD.MOV.U32 R6, RZ, RZ, c[0x0][0x1a8] ;  /* 0x00006a00ff067624 */ /* 0x000fe200078e00ff */
[----:B------:R-:W-:Y:S01]  /*18c0*/  SHF.L.U32 R94, R10, 0x4, RZ ;  /* 0x000000040a5e7819 */ /* 0x000fe200000006ff */
[----:B------:R-:W-:Y:S01]  /*18d0*/  IMAD R4, R114, c[0x0][0x1b0], RZ ;  /* 0x00006c0072047a24 */ /* 0x000fe200078e02ff */
[----:B------:R-:W-:Y:S01]  /*18e0*/  SHF.L.U32 R15, R138, 0x7, RZ ;  /* 0x000000078a0f7819 */ /* 0x000fe200000006ff */
[----:B------:R-:W-:Y:S01]  /*18f0*/  IMAD R12, R3, c[0x0][0x1b8], RZ ;  /* 0x00006e00030c7a24 */ /* 0x000fe200078e02ff */
[----:B------:R-:W-:Y:S01]  /*1900*/  LEA R6, R6, R5, 0x8 ;  /* 0x0000000506067211 */ /* 0x000fe200078e40ff */
[----:B------:R-:W-:Y:S01]  /*1910*/  IMAD R3, R114, c[0x0][0x1a0], RZ ;  /* 0x0000680072037a24 */ /* 0x000fe200078e02ff */
[----:B------:R-:W-:Y:S01]  /*1920*/  SHF.L.U32 R234, R4, 0x1, RZ ;  /* 0x0000000104ea7819 */ /* 0x000fe200000006ff */
[----:B------:R-:W-:Y:S01]  /*1930*/  IMAD R8, R8, c[0x0][0x1b4], RZ ;  /* 0x00006d0008087a24 */ /* 0x000fe200078e02ff */
[----:B------:R-:W-:Y:S01]  /*1940*/  LEA R14, R7, R12, 0x2 ;  /* 0x0000000c070e7211 */ /* 0x000fe200078e10ff */
[----:B------:R-:W-:Y:S01]  /*1950*/  IMAD.HI R4, R4, 0x2, RZ ;  /* 0x0000000204047827 */ /* 0x000fe200078e02ff */
[----:B------:R-:W-:Y:S01]  /*1960*/  LEA R156, P0, R3, c[0x0][0x168], 0x1 ;  /* 0x00005a00039c7a11 */ /* 0x000fe200078008ff */
[----:B------:R-:W-:Y:S01]  /*1970*/  CS2R R108, SRZ ;  /* 0x00000000006c7805 */ /* 0x000fe2000001ff00 */
[----:B------:R-:W-:Y:S01]  /*1980*/  LOP3.LUT R18, R94, 0x780, R15, 0xf8, !PT ;  /* 0x000007805e127812 */ /* 0x000fe200078ef80f */
[----:B------:R-:W-:Y:S01]  /*1990*/  IMAD R16, R7, 0x4, R14 ;  /* 0x0000000407107824 */ /* 0x000fe200078e020e */
[----:B------:R-:W-:Y:S01]  /*19a0*/  LEA.HI.X.SX32 R3, R3, c[0x0][0x16c], 0x1, P0 ;  /* 0x00005b0003037a11 */ /* 0x000fe200000f0eff */
[C---:B------:R-:W-:Y:S01]  /*19b0*/  IMAD.SHL.U32 R9, R8.reuse, 0x2, RZ ;  /* 0x0000000208097824 */ /* 0x040fe200078e00ff */
[----:B------:R-:W-:Y:S01]  /*19c0*/  LEA R154, P0, R5, R156, 0x1 ;  /* 0x0000009c059a7211 */ /* 0x000fe200078008ff */
[----:B------:R-:W-:Y:S01]  /*19d0*/  IMAD.HI R11, R8, 0x2, RZ ;  /* 0x00000002080b7827 */ /* 0x000fe200078e02ff */
[----:B------:R-:W-:Y:S01]  /*19e0*/  LEA R20, R7, R16, 0x2 ;  /* 0x0000001007147211 */ /* 0x000fe200078e10ff */
[----:B------:R-:W-:Y:S01]  /*19f0*/  CS2R R110, SRZ ;  /* 0x00000000006e7805 */ /* 0x000fe2000001ff00 */
[C---:B------:R-:W-:Y:S01]  /*1a00*/  LEA R156, P1, R6.reuse, R156, 0x1 ;  /* 0x0000009c069c7211 */ /* 0x040fe200078208ff */
[----:B------:R-:W-:Y:S01]  /*1a10*/  IMAD.MOV.U32 R191, RZ, RZ, -0x800000 ;  /* 0xff800000ffbf7424 */ /* 0x000fe200078e00ff */
[----:B------:R-:W-:Y:S01]  /*1a20*/  IADD3 R234, P2, P3, R9, c[0x0][0x170], R234 ;  /* 0x00005c0009ea7a10 */ /* 0x000fe20007b5e0ea */
[----:B------:R-:W-:Y:S01]  /*1a30*/  IMAD R22, R7, 0x4, R20 ;  /* 0x0000000407167824 */ /* 0x000fe200078e0214 */
[-C--:B------:R-:W-:Y:S01]  /*1a40*/  LEA.HI.X.SX32 R157, R6, R3.reuse, 0x1, P1 ;  /* 0x00000003069d7211 */ /* 0x080fe200008f0eff */
[----:B------:R-:W-:Y:S01]  /*1a50*/  IMAD.MOV.U32 R205, RZ, RZ, 0x3f800000 ;  /* 0x3f800000ffcd7424 */ /* 0x000fe200078e00ff */
[----:B------:R-:W-:Y:S01]  /*1a60*/  LEA.HI.X.SX32 R155, R5, R3, 0x1, P0 ;  /* 0x00000003059b7211 */ /* 0x000fe200000f0eff */
[----:B------:R-:W-:Y:S01]  /*1a70*/  UMOV UR4, URZ ;  /* 0x0000003f00047c82 */ /* 0x000fe20008000000 */
[----:B------:R-:W-:-:S02]  /*1a80*/  LEA R24, R7, R22, 0x2 ;  /* 0x0000001607187211 */ /* 0x000fc400078e10ff */
[----:B------:R-:W-:Y:S02]  /*1a90*/  IADD3.X R3, R11, c[0x0][0x174], R4, P2, P3 ;  /* 0x00005d000b037a10 */ /* 0x000fe400017e6404 */
[C---:B------:R-:W-:Y:S01]  /*1aa0*/  LOP3.LUT R4, R138.reuse, 0x1f, RZ, 0xc0, !PT ;  /* 0x0000001f8a047812 */ /* 0x040fe200078ec0ff */
[----:B------:R-:W-:Y:S01]  /*1ab0*/  IMAD R26, R7, 0x4, R24 ;  /* 0x00000004071a7824 */ /* 0x000fe200078e0218 */
[C---:B------:R-:W-:Y:S02]  /*1ac0*/  SHF.L.U32 R8, R138.reuse, 0x3, RZ ;  /* 0x000000038a087819 */ /* 0x040fe400000006ff */
[C---:B------:R-:W-:Y:S01]  /*1ad0*/  SHF.L.U32 R5, R138.reuse, 0x1, RZ ;  /* 0x000000018a057819 */ /* 0x040fe200000006ff */
[----:B------:R-:W-:Y:S01]  /*1ae0*/  IMAD R98, R21, 0x8, R4 ;  /* 0x0000000815627824 */ /* 0x000fe200078e0204 */
[----:B------:R-:W-:Y:S02]  /*1af0*/  LEA R28, R7, R26, 0x2 ;  /* 0x0000001a071c7211 */ /* 0x000fe400078e10ff */
[----:B------:R-:W-:-:S02]  /*1b00*/  LOP3.LUT R9, R138, 0xe0, RZ, 0xc0, !PT ;  /* 0x000000e08a097812 */ /* 0x000fc400078ec0ff */
[----:B------:R-:W-:Y:S01]  /*1b10*/  LEA R104, P0, R12, R234, 0x1 ;  /* 0x000000ea0c687211 */ /* 0x000fe200078008ff */
[----:B------:R-:W-:Y:S01]  /*1b20*/  IMAD R30, R7, 0x4, R28 ;  /* 0x00000004071e7824 */ /* 0x000fe200078e021c */
[----:B------:R-:W-:Y:S01]  /*1b30*/  LOP3.LUT R11, R8, 0x30, RZ, 0xc0, !PT ;  /* 0x00000030080b7812 */ /* 0x000fe200078ec0ff */
[--C-:B------:R-:W-:Y:S01]  /*1b40*/  IMAD R102, R10, 0x4, R9.reuse ;  /* 0x000000040a667824 */ /* 0x100fe200078e0209 */
[----:B------:R-:W-:Y:S01]  /*1b50*/  LOP3.LUT R252, R5, 0x6, RZ, 0xc0, !PT ;  /* 0x0000000605fc7812 */ /* 0x000fe200078ec0ff */
[----:B------:R-:W-:Y:S01]  /*1b60*/  IMAD R96, R9, 0x100, R94 ;  /* 0x0000010009607824 */ /* 0x000fe200078e025e */
[C---:B------:R-:W-:Y:S02]  /*1b70*/  LEA R32, R7.reuse, R30, 0x2 ;  /* 0x0000001e07207211 */ /* 0x040fe400078e10ff */
[----:B------:R-:W-:Y:S02]  /*1b80*/  LEA.HI.X.SX32 R105, R12, R3, 0x1, P0 ;  /* 0x000000030c697211 */ /* 0x000fe400000f0eff */
[----:B------:R-:W-:Y:S01]  /*1b90*/  SHF.R.U32.HI R13, RZ, 0x1, R9 ;  /* 0x00000001ff0d7819 */ /* 0x000fe20000011609 */
[----:B------:R-:W-:Y:S01]  /*1ba0*/  IMAD R34, R7, 0x4, R32 ;  /* 0x0000000407227824 */ /* 0x000fe200078e0220 */
[----:B------:R-:W-:Y:S01]  /*1bb0*/  LEA R8, R10, R11, 0x6 ;  /* 0x0000000b0a087211 */ /* 0x000fe200078e30ff */
[----:B------:R0:W-:Y:S01]  /*1bc0*/  STL.64 [R1+0x3d0], R104 ;  /* 0x0003d06801007387 */ /* 0x0001e20000100a00 */
[----:B------:R-:W-:-:S02]  /*1bd0*/  LEA.HI R252, R9, R252, RZ, 0x1e ;  /* 0x000000fc09fc7211 */ /* 0x000fc400078ff0ff */
[C---:B------:R-:W-:Y:S02]  /*1be0*/  LEA R36, R7.reuse, R34, 0x2 ;  /* 0x0000002207247211 */ /* 0x040fe400078e10ff */
[--C-:B------:R-:W-:Y:S02]  /*1bf0*/  LOP3.LUT R9, R94, 0x30, R5.reuse, 0x78, !PT ;  /* 0x000000305e097812 */ /* 0x100fe400078e7805 */
[C---:B------:R-:W-:Y:S02]  /*1c00*/  LEA R38, R7.reuse, R36, 0x2 ;  /* 0x0000002407267211 */ /* 0x040fe400078e10ff */
[----:B------:R-:W-:Y:S02]  /*1c10*/  LOP3.LUT R100, R8, 0x10, R5, 0x78, !PT ;  /* 0x0000001008647812 */ /* 0x000fe400078e7805 */
[----:B------:R-:W-:Y:S01]  /*1c20*/  LEA R106, P0, R14, R234, 0x1 ;  /* 0x000000ea0e6a7211 */ /* 0x000fe200078008ff */
[----:B------:R-:W-:Y:S01]  /*1c30*/  IMAD R40, R7, 0x4, R38 ;  /* 0x0000000407287824 */ /* 0x000fe200078e0226 */
[----:B------:R-:W-:-:S02]  /*1c40*/  LEA R8, R102, R9, 0x5 ;  /* 0x0000000966087211 */ /* 0x000fc400078e28ff */
[----:B0-----:R-:W-:Y:S02]  /*1c50*/  LEA R104, P1, R16, R234, 0x1 ;  /* 0x000000ea10687211 */ /* 0x001fe400078208ff */
[C---:B------:R-:W-:Y:S02]  /*1c60*/  LEA R42, R7.reuse, R40, 0x2 ;  /* 0x00000028072a7211 */ /* 0x040fe400078e10ff */
[----:B------:R-:W-:Y:S02]  /*1c70*/  LEA R102, P2, R20, R234, 0x1 ;  /* 0x000000ea14667211 */ /* 0x000fe400078408ff */
[C---:B------:R-:W-:Y:S02]  /*1c80*/  LEA R44, R7.reuse, R42, 0x2 ;  /* 0x0000002a072c7211 */ /* 0x040fe400078e10ff */
[-C--:B------:R-:W-:Y:S02]  /*1c90*/  LEA.HI.X.SX32 R107, R14, R3.reuse, 0x1, P0 ;  /* 0x000000030e6b7211 */ /* 0x080fe400000f0eff */
[-C--:B------:R-:W-:Y:S01]  /*1ca0*/  LEA.HI.X.SX32 R105, R16, R3.reuse, 0x1, P1 ;  /* 0x0000000310697211 */ /* 0x080fe200008f0eff */
[----:B------:R-:W-:Y:S01]  /*1cb0*/  IMAD R46, R7, 0x4, R44 ;  /* 0x00000004072e7824 */ /* 0x000fe200078e022c */
[----:B------:R-:W-:Y:S01]  /*1cc0*/  LEA.HI.X.SX32 R103, R20, R3, 0x1, P2 ;  /* 0x0000000314677211 */ /* 0x000fe200010f0eff */
[----:B------:R0:W-:Y:S01]  /*1cd0*/  STL.64 [R1+0x3c8], R106 ;  /* 0x0003c86a01007387 */ /* 0x0001e20000100a00 */
[----:B------:R-:W-:-:S02]  /*1ce0*/  LOP3.LUT R5, R96, 0x30, R5, 0x78, !PT ;  /* 0x0000003060057812 */ /* 0x000fc400078e7805 */
[C---:B------:R-:W-:Y:S01]  /*1cf0*/  LEA R48, R7.reuse, R46, 0x2 ;  /* 0x0000002e07307211 */ /* 0x040fe200078e10ff */
[----:B------:R1:W-:Y:S01]  /*1d00*/  STL.64 [R1+0x3c0], R104 ;  /* 0x0003c06801007387 */ /* 0x0003e20000100a00 */
[----:B------:R-:W-:Y:S02]  /*1d10*/  SHF.L.U32 R98, R98, 0x2, RZ ;  /* 0x0000000262627819 */ /* 0x000fe400000006ff */
[C---:B------:R-:W-:Y:S01]  /*1d20*/  LEA R50, R7.reuse, R48, 0x2 ;  /* 0x0000003007327211 */ /* 0x040fe200078e10ff */
[----:B------:R2:W-:Y:S01]  /*1d30*/  STL.64 [R1+0x3b8], R102 ;  /* 0x0003b86601007387 */ /* 0x0005e20000100a00 */
[----:B------:R-:W-:Y:S02]  /*1d40*/  LOP3.LUT R9, R98, R13, RZ, 0x3c, !PT ;  /* 0x0000000d62097212 */ /* 0x000fe400078e3cff */
[----:B------:R-:W-:Y:S01]  /*1d50*/  LOP3.LUT R11, R138, 0x10, RZ, 0xc0, !PT ;  /* 0x000000108a0b7812 */ /* 0x000fe200078ec0ff */
[----:B------:R-:W-:Y:S01]  /*1d60*/  IMAD R52, R7, 0x4, R50 ;  /* 0x0000000407347824 */ /* 0x000fe200078e0232 */
[----:B0-----:R-:W-:-:S02]  /*1d70*/  LEA R106, P0, R22, R234, 0x1 ;  /* 0x000000ea166a7211 */ /* 0x001fc400078008ff */
[----:B------:R-:W-:Y:S02]  /*1d80*/  LEA R11, R11, R100, 0x5 ;  /* 0x000000640b0b7211 */ /* 0x000fe400078e28ff */
[C---:B------:R-:W-:Y:S02]  /*1d90*/  LEA R54, R7.reuse, R52, 0x2 ;  /* 0x0000003407367211 */ /* 0x040fe400078e10ff */
[----:B-1----:R-:W-:Y:S02]  /*1da0*/  LEA R104, P1, R24, R234, 0x1 ;  /* 0x000000ea18687211 */ /* 0x002fe400078208ff */
[C---:B------:R-:W-:Y:S02]  /*1db0*/  LEA R56, R7.reuse, R54, 0x2 ;  /* 0x0000003607387211 */ /* 0x040fe400078e10ff */
[----:B--2---:R-:W-:Y:S02]  /*1dc0*/  LEA R102, P2, R26, R234, 0x1 ;  /* 0x000000ea1a667211 */ /* 0x004fe400078408ff */
[-C--:B------:R-:W-:Y:S01]  /*1dd0*/  LEA.HI.X.SX32 R107, R22, R3.reuse, 0x1, P0 ;  /* 0x00000003166b7211 */ /* 0x080fe200000f0eff */
[----:B------:R-:W-:Y:S01]  /*1de0*/  IMAD R58, R7, 0x4, R56 ;  /* 0x00000004073a7824 */ /* 0x000fe200078e0238 */
[----:B------:R-:W-:-:S02]  /*1df0*/  LEA.HI.X.SX32 R105, R24, R3, 0x1, P1 ;  /* 0x0000000318697211 */ /* 0x000fc400008f0eff */
[-C--:B------:R-:W-:Y:S01]  /*1e00*/  LEA.HI.X.SX32 R103, R26, R3.reuse, 0x1, P2 ;  /* 0x000000031a677211 */ /* 0x080fe200010f0eff */
[----:B------:R0:W-:Y:S01]  /*1e10*/  STL.64 [R1+0x3b0], R106 ;  /* 0x0003b06a01007387 */ /* 0x0001e20000100a00 */
[C---:B------:R-:W-:Y:S02]  /*1e20*/  LEA R60, R7.reuse, R58, 0x2 ;  /* 0x0000003a073c7211 */ /* 0x040fe400078e10ff */
[C---:B------:R-:W-:Y:S01]  /*1e30*/  LEA R24, P2, R32.reuse, R234, 0x1 ;  /* 0x000000ea20187211 */ /* 0x040fe200078408ff */
[----:B------:R1:W-:Y:S01]  /*1e40*/  STL.64 [R1+0x3a8], R104 ;  /* 0x0003a86801007387 */ /* 0x0003e20000100a00 */
[C---:B------:R-:W-:Y:S02]  /*1e50*/  LEA R62, R7.reuse, R60, 0x2 ;  /* 0x0000003c073e7211 */ /* 0x040fe400078e10ff */
[----:B------:R-:W-:Y:S01]  /*1e60*/  LEA.HI.X.SX32 R25, R32, R3, 0x1, P2 ;  /* 0x0000000320197211 */ /* 0x000fe200010f0eff */
[----:B------:R2:W-:Y:S01]  /*1e70*/  STL.64 [R1+0x3a0], R102 ;  /* 0x0003a06601007387 */ /* 0x0005e20000100a00 */
[----:B------:R-:W-:Y:S01]  /*1e80*/  LEA R10, R10, R5, 0xa ;  /* 0x000000050a0a7211 */ /* 0x000fe200078e50ff */
[----:B------:R-:W-:Y:S01]  /*1e90*/  IMAD R64, R7, 0x4, R62 ;  /* 0x0000000407407824 */ /* 0x000fe200078e023e */
[----:B------:R-:W-:Y:S01]  /*1ea0*/  SHF.R.U32.HI R211, RZ, 0x2, R138 ;  /* 0x00000002ffd37819 */ /* 0x000fe2000001168a */
[----:B------:R-:W-:Y:S01]  /*1eb0*/  STL.64 [R1+0x388], R24 ;  /* 0x0003881801007387 */ /* 0x000fe20000100a00 */
[----:B------:R-:W-:Y:S01]  /*1ec0*/  SHF.L.U32 R223, R21, 0x3, RZ ;  /* 0x0000000315df7819 */ /* 0x000fe200000006ff */
[----:B0-----:R-:W-:Y:S01]  /*1ed0*/  CS2R R106, SRZ ;  /* 0x00000000006a7805 */ /* 0x001fe2000001ff00 */
[----:B------:R-:W-:-:S02]  /*1ee0*/  LEA R66, R7, R64, 0x2 ;  /* 0x0000004007427211 */ /* 0x000fc400078e10ff */
[----:B-1----:R-:W-:Y:S02]  /*1ef0*/  LEA R104, P0, R28, R234, 0x1 ;  /* 0x000000ea1c687211 */ /* 0x002fe400078008ff */
[C---:B------:R-:W-:Y:S02]  /*1f00*/  LEA R68, R7.reuse, R66, 0x2 ;  /* 0x0000004207447211 */ /* 0x040fe400078e10ff */
[-C--:B--2---:R-:W-:Y:S02]  /*1f10*/  LEA R102, P1, R30, R234.reuse, 0x1 ;  /* 0x000000ea1e667211 */ /* 0x084fe400078208ff */
[-C--:B------:R-:W-:Y:S01]  /*1f20*/  LEA.HI.X.SX32 R105, R28, R3.reuse, 0x1, P0 ;  /* 0x000000031c697211 */ /* 0x080fe200000f0eff */
[C---:B------:R-:W-:Y:S01]  /*1f30*/  IMAD R70, R7.reuse, 0x4, R68 ;  /* 0x0000000407467824 */ /* 0x040fe200078e0244 */
[----:B------:R-:W-:Y:S02]  /*1f40*/  LEA.HI.X.SX32 R103, R30, R3, 0x1, P1 ;  /* 0x000000031e677211 */ /* 0x000fe400008f0eff */
[----:B------:R-:W-:Y:S01]  /*1f50*/  LEA R28, P2, R38, R234, 0x1 ;  /* 0x000000ea261c7211 */ /* 0x000fe200078408ff */
[----:B------:R0:W-:Y:S01]  /*1f60*/  STL.64 [R1+0x398], R104 ;  /* 0x0003986801007387 */ /* 0x0001e20000100a00 */
[----:B------:R-:W-:-:S02]  /*1f70*/  LEA R72, R7, R70, 0x2 ;  /* 0x0000004607487211 */ /* 0x000fc400078e10ff */
[----:B------:R-:W-:Y:S01]  /*1f80*/  LEA R30, P1, R36, R234, 0x1 ;  /* 0x000000ea241e7211 */ /* 0x000fe200078208ff */
[----:B------:R1:W-:Y:S01]  /*1f90*/  STL.64 [R1+0x390], R102 ;  /* 0x0003906601007387 */ /* 0x0003e20000100a00 */
[C---:B------:R-:W-:Y:S02]  /*1fa0*/  LEA R74, R7.reuse, R72, 0x2 ;  /* 0x00000048074a7211 */ /* 0x040fe400078e10ff */
[-C--:B------:R-:W-:Y:S02]  /*1fb0*/  LEA.HI.X.SX32 R29, R38, R3.reuse, 0x1, P2 ;  /* 0x00000003261d7211 */ /* 0x080fe400010f0eff */
[C---:B------:R-:W-:Y:S02]  /*1fc0*/  LEA R76, R7.reuse, R74, 0x2 ;  /* 0x0000004a074c7211 */ /* 0x040fe400078e10ff */
[----:B------:R-:W-:Y:S01]  /*1fd0*/  LEA.HI.X.SX32 R31, R36, R3, 0x1, P1 ;  /* 0x00000003241f7211 */ /* 0x000fe200008f0eff */
[----:B------:R-:W-:Y:S01]  /*1fe0*/  STL.64 [R1+0x370], R28 ;  /* 0x0003701c01007387 */ /* 0x000fe20000100a00 */
[-C--:B------:R-:W-:Y:S01]  /*1ff0*/  LEA R32, P2, R44, R234.reuse, 0x1 ;  /* 0x000000ea2c207211 */ /* 0x080fe200078408ff */
[----:B------:R-:W-:Y:S01]  /*2000*/  IMAD R78, R7, 0x4, R76 ;  /* 0x00000004074e7824 */ /* 0x000fe200078e024c */
[----:B------:R-:W-:Y:S01]  /*2010*/  SHF.R.U32.HI R217, RZ, 0x3, R112 ;  /* 0x00000003ffd97819 */ /* 0x000fe20000011670 */
[----:B0-----:R-:W-:Y:S01]  /*2020*/  CS2R R104, SRZ ;  /* 0x0000000000687805 */ /* 0x001fe2000001ff00 */
[----:B-1----:R-:W-:-:S02]  /*2030*/  LEA R102, P0, R34, R234, 0x1 ;  /* 0x000000ea22667211 */ /* 0x002fc400078008ff */
[C---:B------:R-:W-:Y:S02]  /*2040*/  LEA R80, R7.reuse, R78, 0x2 ;  /* 0x0000004e07507211 */ /* 0x040fe400078e10ff */
[-C--:B------:R-:W-:Y:S02]  /*2050*/  LEA.HI.X.SX32 R103, R34, R3.reuse, 0x1, P0 ;  /* 0x0000000322677211 */ /* 0x080fe400000f0eff */
[C---:B------:R-:W-:Y:S02]  /*2060*/  LEA R82, R7.reuse, R80, 0x2 ;  /* 0x0000005007527211 */ /* 0x040fe400078e10ff */
[----:B------:R-:W-:Y:S01]  /*2070*/  LEA R36, P0, R40, R234, 0x1 ;  /* 0x000000ea28247211 */ /* 0x000fe200078008ff */
[----:B------:R0:W-:Y:S01]  /*2080*/  STL.64 [R1+0x380], R102 ;  /* 0x0003806601007387 */ /* 0x0001e20000100a00 */
[C---:B------:R-:W-:Y:S02]  /*2090*/  LEA R84, R7.reuse, R82, 0x2 ;  /* 0x0000005207547211 */ /* 0x040fe400078e10ff */
[-C--:B------:R-:W-:Y:S01]  /*20a0*/  LEA.HI.X.SX32 R33, R44, R3.reuse, 0x1, P2 ;  /* 0x000000032c217211 */ /* 0x080fe200010f0eff */
[----:B------:R-:W-:Y:S01]  /*20b0*/  STL.64 [R1+0x378], R30 ;  /* 0x0003781e01007387 */ /* 0x000fe20000100a00 */
[-C--:B------:R-:W-:Y:S01]  /*20c0*/  LEA.HI.X.SX32 R37, R40, R3.reuse, 0x1, P0 ;  /* 0x0000000328257211 */ /* 0x080fe200000f0eff */
[C---:B------:R-:W-:Y:S01]  /*20d0*/  IMAD R6, R7.reuse, 0x4, R84 ;  /* 0x0000000407067824 */ /* 0x040fe200078e0254 */
[-C--:B------:R-:W-:Y:S01]  /*20e0*/  LEA R34, P1, R42, R234.reuse, 0x1 ;  /* 0x000000ea2a227211 */ /* 0x080fe200078208ff */
[----:B------:R-:W-:Y:S01]  /*20f0*/  STL.64 [R1+0x358], R32 ;  /* 0x0003582001007387 */ /* 0x000fe20000100a00 */
[----:B------:R-:W-:Y:S01]  /*2100*/  LEA R40, P0, R46, R234, 0x1 ;  /* 0x000000ea2e287211 */ /* 0x000fe200078008ff */
[C---:B------:R-:W-:Y:S01]  /*2110*/  IMAD R86, R7.reuse, 0x4, R6 ;  /* 0x0000000407567824 */ /* 0x040fe200078e0206 */
[-C--:B------:R-:W-:Y:S01]  /*2120*/  LEA.HI.X.SX32 R35, R42, R3.reuse, 0x1, P1 ;  /* 0x000000032a237211 */ /* 0x080fe200008f0eff */
[----:B------:R1:W-:Y:S01]  /*2130*/  STL.64 [R1+0x368], R36 ;  /* 0x0003682401007387 */ /* 0x0003e20000100a00 */
[----:B------:R-:W-:Y:S01]  /*2140*/  LEA.HI.X.SX32 R41, R46, R3, 0x1, P0 ;  /* 0x000000032e297211 */ /* 0x000fe200000f0eff */
[----:B0-----:R-:W-:Y:S01]  /*2150*/  CS2R R102, SRZ ;  /* 0x0000000000667805 */ /* 0x001fe2000001ff00 */
[----:B------:R-:W-:Y:S01]  /*2160*/  LEA R88, R7, R86, 0x2 ;  /* 0x0000005607587211 */ /* 0x000fe200078e10ff */
[----:B------:R-:W-:Y:S01]  /*2170*/  STL.64 [R1+0x360], R34 ;  /* 0x0003602201007387 */ /* 0x000fe20000100a00 */
[----:B------:R-:W-:-:S02]  /*2180*/  LEA R38, P1, R48, R234, 0x1 ;  /* 0x000000ea30267211 */ /* 0x000fc400078208ff */
[C---:B------:R-:W-:Y:S02]  /*2190*/  LEA R4, R7.reuse, R88, 0x2 ;  /* 0x0000005807047211 */ /* 0x040fe400078e10ff */
[----:B------:R-:W-:Y:S02]  /*21a0*/  LEA R44, P0, R52, R234, 0x1 ;  /* 0x000000ea342c7211 */ /* 0x000fe400078008ff */
[C---:B------:R-:W-:Y:S02]  /*21b0*/  LEA R90, R7.reuse, R4, 0x2 ;  /* 0x00000004075a7211 */ /* 0x040fe400078e10ff */
[C---:B-1----:R-:W-:Y:S02]  /*21c0*/  LEA R36, P2, R50.reuse, R234, 0x1 ;  /* 0x000000ea32247211 */ /* 0x042fe400078408ff */
[----:B------:R-:W-:Y:S02]  /*21d0*/  LEA R92, R7, R90, 0x2 ;  /* 0x0000005a075c7211 */ /* 0x000fe400078e10ff */
[----:B------:R-:W-:-:S02]  /*21e0*/  LEA.HI.X.SX32 R37, R50, R3, 0x1, P2 ;  /* 0x0000000332257211 */ /* 0x000fc400010f0eff */
[-C--:B------:R-:W-:Y:S01]  /*21f0*/  LEA.HI.X.SX32 R39, R48, R3.reuse, 0x1, P1 ;  /* 0x0000000330277211 */ /* 0x080fe200008f0eff */
[C---:B------:R-:W-:Y:S01]  /*2200*/  IMAD R94, R7.reuse, 0x4, R92 ;  /* 0x00000004075e7824 */ /* 0x040fe200078e025c */
[-C--:B------:R-:W-:Y:S01]  /*2210*/  LEA.HI.X.SX32 R45, R52, R3.reuse, 0x1, P0 ;  /* 0x00000003342d7211 */ /* 0x080fe200000f0eff */
[----:B------:R-:W-:Y:S01]  /*2220*/  STL.64 [R1+0x340], R36 ;  /* 0x0003402401007387 */ /* 0x000fe20000100a00 */
[----:B------:R-:W-:Y:S02]  /*2230*/  LEA R42, P1, R54, R234, 0x1 ;  /* 0x000000ea362a7211 */ /* 0x000fe400078208ff */
[C---:B------:R-:W-:Y:S01]  /*2240*/  LEA R96, R7.reuse, R94, 0x2 ;  /* 0x0000005e07607211 */ /* 0x040fe200078e10ff */
[----:B------:R0:W-:Y:S01]  /*2250*/  STL.64 [R1+0x350], R40 ;  /* 0x0003502801007387 */ /* 0x0001e20000100a00 */
[----:B------:R-:W-:Y:S02]  /*2260*/  LEA R48, P0, R58, R234, 0x1 ;  /* 0x000000ea3a307211 */ /* 0x000fe400078008ff */
[-C--:B------:R-:W-:Y:S01]  /*2270*/  LEA.HI.X.SX32 R43, R54, R3.reuse, 0x1, P1 ;  /* 0x00000003362b7211 */ /* 0x080fe200008f0eff */
[----:B------:R-:W-:Y:S01]  /*2280*/  IMAD R98, R7, 0x4, R96 ;  /* 0x0000000407627824 */ /* 0x000fe200078e0260 */
[----:B------:R-:W-:Y:S01]  /*2290*/  STL.64 [R1+0x348], R38 ;  /* 0x0003482601007387 */ /* 0x000fe20000100a00 */
[----:B------:R-:W-:-:S02]  /*22a0*/  LEA.HI.X.SX32 R49, R58, R3, 0x1, P0 ;  /* 0x000000033a317211 */ /* 0x000fc400000f0eff */
[C---:B------:R-:W-:Y:S01]  /*22b0*/  IMAD R12, R7.reuse, 0x4, R98 ;  /* 0x00000004070c7824 */ /* 0x040fe200078e0262 */
[-C--:B------:R-:W-:Y:S02]  /*22c0*/  LEA R46, P1, R60, R234.reuse, 0x1 ;  /* 0x000000ea3c2e7211 */ /* 0x080fe400078208ff */
[----:B------:R-:W-:Y:S02]  /*22d0*/  LEA R52, P0, R64, R234, 0x1 ;  /* 0x000000ea40347211 */ /* 0x000fe400078008ff */
[C---:B------:R-:W-:Y:S02]  /*22e0*/  LEA R100, R7.reuse, R12, 0x2 ;  /* 0x0000000c07647211 */ /* 0x040fe400078e10ff */
[C---:B0-----:R-:W-:Y:S02]  /*22f0*/  LEA R40, P2, R56.reuse, R234, 0x1 ;  /* 0x000000ea38287211 */ /* 0x041fe400078408ff */
        /* <DEDUP_REMOVED lines=10> */
[----:B------:R-:W-:Y:S01]  /*23a0*/  LEA R22, R7, R20, 0x2 ;  /* 0x0000001407167211 */ /* 0x000fe200078e10ff */
[----:B------:R-:W-:Y:S01]  /*23b0*/  STL.64 [R1+0x330], R42 ;  /* 0x0003302a01007387 */ /* 0x000fe20000100a00 */
[----:B------:R-:W-:-:S02]  /*23c0*/  LEA.HI.X.SX32 R51, R66, R3, 0x1, P1 ;  /* 0x0000000342337211 */ /* 0x000fc400008f0eff */
[----:B------:R-:W-:Y:S01]  /*23d0*/  LEA.HI.X.SX32 R57, R70, R3, 0x1, P0 ;  /* 0x0000000346397211 */ /* 0x000fe200000f0eff */
[C---:B------:R-:W-:Y:S01]  /*23e0*/  IMAD R24, R7.reuse, 0x4, R22 ;  /* 0x0000000407187824 */ /* 0x040fe200078e0216 */
[-C--:B------:R-:W-:Y:S02]  /*23f0*/  LEA R54, P1, R72, R234.reuse, 0x1 ;  /* 0x000000ea48367211 */ /* 0x080fe400078208ff */
[----:B------:R-:W-:Y:S02]  /*2400*/  LEA R60, P0, R76, R234, 0x1 ;  /* 0x000000ea4c3c7211 */ /* 0x000fe400078008ff */
[C---:B------:R-:W-:Y:S02]  /*2410*/  LEA R26, R7.reuse, R24, 0x2 ;  /* 0x00000018071a7211 */ /* 0x040fe400078e10ff */
[----:B0-----:R-:W-:Y:S02]  /*2420*/  LEA R44, P2, R62, R234, 0x1 ;  /* 0x000000ea3e2c7211 */ /* 0x001fe400078408ff */
[----:B------:R-:W-:-:S02]  /*2430*/  LEA R28, R7, R26, 0x2 ;  /* 0x0000001a071c7211 */ /* 0x000fc400078e10ff */
[-C--:B------:R-:W-:Y:S02]  /*2440*/  LEA.HI.X.SX32 R45, R62, R3.reuse, 0x1, P2 ;  /* 0x000000033e2d7211 */ /* 0x080fe400010f0eff */
[-C--:B------:R-:W-:Y:S01]  /*2450*/  LEA.HI.X.SX32 R55, R72, R3.reuse, 0x1, P1 ;  /* 0x0000000348377211 */ /* 0x080fe200008f0eff */
[C---:B------:R-:W-:Y:S01]  /*2460*/  IMAD R30, R7.reuse, 0x4, R28 ;  /* 0x00000004071e7824 */ /* 0x040fe200078e021c */
[----:B------:R-:W-:Y:S01]  /*2470*/  LEA R58, P1, R78, R234, 0x1 ;  /* 0x000000ea4e3a7211 */ /* 0x000fe200078208ff */
[----:B------:R-:W-:Y:S01]  /*2480*/  STL.64 [R1+0x310], R44 ;  /* 0x0003102c01007387 */ /* 0x000fe20000100a00 */
[-C--:B------:R-:W-:Y:S02]  /*2490*/  LEA.HI.X.SX32 R61, R76, R3.reuse, 0x1, P0 ;  /* 0x000000034c3d7211 */ /* 0x080fe400000f0eff */
[C---:B------:R-:W-:Y:S01]  /*24a0*/  LEA R32, R7.reuse, R30, 0x2 ;  /* 0x0000001e07207211 */ /* 0x040fe200078e10ff */
[----:B------:R0:W-:Y:S01]  /*24b0*/  STL.64 [R1+0x320], R48 ;  /* 0x0003203001007387 */ /* 0x0001e20000100a00 */
[----:B------:R-:W-:Y:S01]  /*24c0*/  LEA R64, P0, R82, R234, 0x1 ;  /* 0x000000ea52407211 */ /* 0x000fe200078008ff */
[----:B------:R-:W-:Y:S01]  /*24d0*/  CS2R R76, SRZ ;  /* 0x00000000004c7805 */ /* 0x000fe2000001ff00 */
[----:B------:R-:W-:Y:S01]  /*24e0*/  LEA R34, R7, R32, 0x2 ;  /* 0x0000002007227211 */ /* 0x000fe200078e10ff */
[----:B------:R1:W-:Y:S01]  /*24f0*/  STL.64 [R1+0x318], R46 ;  /* 0x0003182e01007387 */ /* 0x0003e20000100a00 */
[----:B------:R-:W-:-:S02]  /*2500*/  LEA.HI.X.SX32 R59, R78, R3, 0x1, P1 ;  /* 0x000000034e3b7211 */ /* 0x000fc400008f0eff */
[-C--:B------:R-:W-:Y:S01]  /*2510*/  LEA.HI.X.SX32 R65, R82, R3.reuse, 0x1, P0 ;  /* 0x0000000352417211 */ /* 0x080fe200000f0eff */
[C---:B------:R-:W-:Y:S01]  /*2520*/  IMAD R36, R7.reuse, 0x4, R34 ;  /* 0x0000000407247824 */ /* 0x040fe200078e0222 */
[-C--:B------:R-:W-:Y:S01]  /*2530*/  LEA R62, P1, R84, R234.reuse, 0x1 ;  /* 0x000000ea543e7211 */ /* 0x080fe200078208ff */
[----:B------:R-:W-:Y:S01]  /*2540*/  CS2R R82, SRZ ;  /* 0x0000000000527805 */ /* 0x000fe2000001ff00 */
[-C--:B------:R-:W-:Y:S01]  /*2550*/  LEA R66, P0, R86, R234.reuse, 0x1 ;  /* 0x000000ea56427211 */ /* 0x080fe200078008ff */
[----:B------:R-:W-:Y:S01]  /*2560*/  CS2R R78, SRZ ;  /* 0x00000000004e7805 */ /* 0x000fe2000001ff00 */
[C---:B0-----:R-:W-:Y:S02]  /*2570*/  LEA R48, P2, R68.reuse, R234, 0x1 ;  /* 0x000000ea44307211 */ /* 0x041fe400078408ff */
[----:B------:R-:W-:Y:S02]  /*2580*/  LEA R38, R7, R36, 0x2 ;  /* 0x0000002407267211 */ /* 0x000fe400078e10ff */
[----:B------:R-:W-:-:S02]  /*2590*/  LEA.HI.X.SX32 R49, R68, R3, 0x1, P2 ;  /* 0x0000000344317211 */ /* 0x000fc400010f0eff */
[C---:B------:R-:W-:Y:S02]  /*25a0*/  LEA R40, R7.reuse, R38, 0x2 ;  /* 0x0000002607287211 */ /* 0x040fe400078e10ff */
[-C--:B------:R-:W-:Y:S01]  /*25b0*/  LEA.HI.X.SX32 R63, R84, R3.reuse, 0x1, P1 ;  /* 0x00000003543f7211 */ /* 0x080fe200008f0eff */
[----:B------:R0:W-:Y:S01]  /*25c0*/  STL.64 [R1+0x2f8], R48 ;  /* 0x0002f83001007387 */ /* 0x0001e20000100a00 */
[-C--:B------:R-:W-:Y:S01]  /*25d0*/  LEA.HI.X.SX32 R67, R86, R3.reuse, 0x1, P0 ;  /* 0x0000000356437211 */ /* 0x080fe200000f0eff */
[----:B------:R-:W-:Y:S01]  /*25e0*/  IMAD R42, R7, 0x4, R40 ;  /* 0x00000004072a7824 */ /* 0x000fe200078e0228 */
[C---:B------:R-:W-:Y:S01]  /*25f0*/  LEA R68, P0, R90.reuse, R234, 0x1 ;  /* 0x000000ea5a447211 */ /* 0x040fe200078008ff */
[----:B------:R2:W-:Y:S01]  /*2600*/  STL.64 [R1+0x308], R52 ;  /* 0x0003083401007387 */ /* 0x0005e20000100a00 */
[----:B------:R-:W-:Y:S01]  /*2610*/  SGXT.U32 R211, R211, 0x3 ;  /* 0x00000003d3d3781a */ /* 0x000fe20000000000 */
[----:B------:R-:W-:Y:S01]  /*2620*/  CS2R R84, SRZ ;  /* 0x0000000000547805 */ /* 0x000fe2000001ff00 */
[C---:B------:R-:W-:Y:S01]  /*2630*/  LEA R44, R7.reuse, R42, 0x2 ;  /* 0x0000002a072c7211 */ /* 0x040fe200078e10ff */
[----:B------:R3:W-:Y:S01]  /*2640*/  STL.64 [R1+0x300], R50 ;  /* 0x0003003201007387 */ /* 0x0007e20000100a00 */
[----:B------:R-:W-:Y:S01]  /*2650*/  LEA.HI.X.SX32 R69, R90, R3, 0x1, P0 ;  /* 0x000000035a457211 */ /* 0x000fe200000f0eff */
[----:B------:R-:W-:Y:S01]  /*2660*/  CS2R R86, SRZ ;  /* 0x0000000000567805 */ /* 0x000fe2000001ff00 */
[----:B-1----:R-:W-:Y:S01]  /*2670*/  LEA R46, R7, R44, 0x2 ;  /* 0x0000002c072e7211 */ /* 0x002fe200078e10ff */
[----:B------:R-:W-:Y:S01]  /*2680*/  CS2R R90, SRZ ;  /* 0x00000000005a7805 */ /* 0x000fe2000001ff00 */
[----:B------:R-:W-:-:S02]  /*2690*/  LEA R72, P0, R96, R234, 0x1 ;  /* 0x000000ea60487211 */ /* 0x000fc400078008ff */
[----:B------:R-:W-:Y:S01]  /*26a0*/  LOP3.LUT R231, R211, R225, RZ, 0xfc, !PT ;  /* 0x000000e1d3e77212 */ /* 0x000fe200078efcff */
[C---:B0-----:R-:W-:Y:S01]  /*26b0*/  IMAD R48, R7.reuse, 0x4, R46 ;  /* 0x0000000407307824 */ /* 0x041fe200078e022e */
[----:B--2---:R-:W-:Y:S02]  /*26c0*/  LEA R52, P2, R74, R234, 0x1 ;  /* 0x000000ea4a347211 */ /* 0x004fe400078408ff */
[-C--:B------:R-:W-:Y:S02]  /*26d0*/  LEA.HI.X.SX32 R73, R96, R3.reuse, 0x1, P0 ;  /* 0x0000000360497211 */ /* 0x080fe400000f0eff */
[----:B------:R-:W-:Y:S01]  /*26e0*/  LEA.HI.X.SX32 R53, R74, R3, 0x1, P2 ;  /* 0x000000034a357211 */ /* 0x000fe200010f0eff */
[----:B------:R-:W-:Y:S01]  /*26f0*/  CS2R R96, SRZ ;  /* 0x0000000000607805 */ /* 0x000fe2000001ff00 */
[----:B---3--:R-:W-:Y:S02]  /*2700*/  LEA R50, R7, R48, 0x2 ;  /* 0x0000003007327211 */ /* 0x008fe400078e10ff */
[----:B------:R-:W-:Y:S01]  /*2710*/  LEA R74, P0, R100, R234, 0x1 ;  /* 0x000000ea644a7211 */ /* 0x000fe200078008ff */
[----:B------:R0:W-:Y:S01]  /*2720*/  STL.64 [R1+0x2e0], R52 ;  /* 0x0002e03401007387 */ /* 0x0001e20000100a00 */
[----:B------:R-:W-:-:S02]  /*2730*/  LOP3.LUT R229, R225, 0x8, R211, 0xfe, !PT ;  /* 0x00000008e1e57812 */ /* 0x000fc400078efed3 */
[----:B------:R-:W-:Y:S01]  /*2740*/  LEA.HI.X.SX32 R75, R100, R3, 0x1, P0 ;  /* 0x00000003644b7211 */ /* 0x000fe200000f0eff */
[----:B------:R1:W-:Y:S01]  /*2750*/  STL.64 [R1+0x2f0], R56 ;  /* 0x0002f03801007387 */ /* 0x0003e20000100a00 */
[--C-:B------:R-:W-:Y:S01]  /*2760*/  LOP3.LUT R227, R225, 0x10, R211.reuse, 0xfe, !PT ;  /* 0x00000010e1e37812 */ /* 0x100fe200078efed3 */
[----:B------:R-:W-:Y:S01]  /*2770*/  CS2R R100, SRZ ;  /* 0x0000000000647805 */ /* 0x000fe2000001ff00 */
[----:B------:R-:W-:Y:S01]  /*2780*/  LOP3.LUT R213, R211, 0x10, RZ, 0xfc, !PT ;  /* 0x00000010d3d57812 */ /* 0x000fe200078efcff */
[----:B------:R2:W-:Y:S01]  /*2790*/  STL.64 [R1+0x2e8], R54 ;  /* 0x0002e83601007387 */ /* 0x0005e20000100a00 */
[----:B------:R-:W-:Y:S02]  /*27a0*/  LOP3.LUT R225, R225, 0x18, R211, 0xfe, !PT ;  /* 0x00000018e1e17812 */ /* 0x000fe400078efed3 */
[----:B------:R-:W-:Y:S01]  /*27b0*/  LOP3.LUT R215, R211, 0x8, RZ, 0xfc, !PT ;  /* 0x00000008d3d77812 */ /* 0x000fe200078efcff */
[----:B------:R-:W-:Y:S01]  /*27c0*/  IMAD.SHL.U32 R213, R213, 0x20, RZ ;  /* 0x00000020d5d57824 */ /* 0x000fe200078e00ff */
[----:B0-----:R-:W-:-:S02]  /*27d0*/  LEA R52, R7, R50, 0x2 ;  /* 0x0000003207347211 */ /* 0x001fc400078e10ff */
[----:B------:R-:W-:Y:S02]  /*27e0*/  LOP3.LUT R211, R211, 0x18, RZ, 0xfc, !PT ;  /* 0x00000018d3d37812 */ /* 0x000fe400078efcff */
[C---:B-1----:R-:W-:Y:S02]  /*27f0*/  LEA R56, P2, R80.reuse, R234, 0x1 ;  /* 0x000000ea50387211 */ /* 0x042fe400078408ff */
[----:B------:R-:W-:Y:S01]  /*2800*/  LOP3.LUT R217, R217, 0x1c, RZ, 0xc0, !PT ;  /* 0x0000001cd9d97812 */ /* 0x000fe200078ec0ff */
[----:B--2---:R-:W-:Y:S01]  /*2810*/  IMAD R54, R7, 0x4, R52 ;  /* 0x0000000407367824 */ /* 0x004fe200078e0234 */
[----:B------:R-:W-:Y:S02]  /*2820*/  LEA.HI.X.SX32 R57, R80, R3, 0x1, P2 ;  /* 0x0000000350397211 */ /* 0x000fe400010f0eff */
[----:B------:R-:W-:Y:S01]  /*2830*/  SHF.L.U32 R215, R215, 0x5, RZ ;  /* 0x00000005d7d77819 */ /* 0x000fe200000006ff */
[----:B------:R-:W-:Y:S01]  /*2840*/  IMAD.IADD R219, R217, 0x1, R213 ;  /* 0x00000001d9db7824 */ /* 0x000fe200078e02d5 */
[----:B------:R-:W-:Y:S01]  /*2850*/  SHF.L.U32 R211, R211, 0x5, RZ ;  /* 0x00000005d3d37819 */ /* 0x000fe200000006ff */
[----:B------:R0:W-:Y:S01]  /*2860*/  STL.64 [R1+0x2c8], R56 ;  /* 0x0002c83801007387 */ /* 0x0001e20000100a00 */
[----:B------:R-:W-:Y:S01]  /*2870*/  IADD3 R223, R223, R217, RZ ;  /* 0x000000d9dfdf7210 */ /* 0x000fe20007ffe0ff */
[----:B------:R-:W-:Y:S01]  /*2880*/  CS2R R80, SRZ ;  /* 0x0000000000507805 */ /* 0x000fe2000001ff00 */
[----:B------:R-:W-:Y:S01]  /*2890*/  IADD3 R221, R217, R215, RZ ;  /* 0x000000d7d9dd7210 */ /* 0x000fe20007ffe0ff */
[----:B------:R1:W-:Y:S01]  /*28a0*/  STL.64 [R1+0x2d8], R60 ;  /* 0x0002d83c01007387 */ /* 0x0003e20000100a00 */
[----:B------:R-:W-:-:S02]  /*28b0*/  LOP3.LUT R201, R2, 0x40, RZ, 0x3c, !PT ;  /* 0x0000004002c97812 */ /* 0x000fc400078e3cff */
[----:B------:R-:W-:Y:S01]  /*28c0*/  MOV R209, 0x3f800000 ;  /* 0x3f80000000d17802 */ /* 0x000fe20000000f00 */
[----:B------:R2:W-:Y:S01]  /*28d0*/  STL.64 [R1+0x2d0], R58 ;  /* 0x0002d03a01007387 */ /* 0x0005e20000100a00 */
[----:B------:R-:W-:Y:S02]  /*28e0*/  MOV R195, 0xff800000 ;  /* 0xff80000000c37802 */ /* 0x000fe40000000f00 */
[----:B------:R-:W-:Y:S01]  /*28f0*/  MOV R193, 0xff800000 ;  /* 0xff80000000c17802 */ /* 0x000fe20000000f00 */
[----:B------:R3:W-:Y:S01]  /*2900*/  STL.64 [R1+0x2c0], R64 ;  /* 0x0002c04001007387 */ /* 0x0007e20000100a00 */
[----:B0-----:R-:W-:Y:S02]  /*2910*/  LEA R56, R7, R54, 0x2 ;  /* 0x0000003607387211 */ /* 0x001fe400078e10ff */
[----:B------:R-:W-:Y:S01]  /*2920*/  MOV R189, 0xff800000 ;  /* 0xff80000000bd7802 */ /* 0x000fe20000000f00 */
[----:B------:R0:W-:Y:S01]  /*2930*/  STL.64 [R1+0x2b8], R62 ;  /* 0x0002b83e01007387 */ /* 0x0001e20000100a00 */
[----:B-1----:R-:W-:-:S02]  /*2940*/  LEA R60, P2, R6, R234, 0x1 ;  /* 0x000000ea063c7211 */ /* 0x002fc400078408ff */
[----:B------:R-:W-:Y:S02]  /*2950*/  MOV R207, 0x3f800000 ;  /* 0x3f80000000cf7802 */ /* 0x000fe40000000f00 */
[-C--:B------:R-:W-:Y:S02]  /*2960*/  LEA.HI.X.SX32 R61, R6, R3.reuse, 0x1, P2 ;  /* 0x00000003063d7211 */ /* 0x080fe400010f0eff */
[C---:B--2---:R-:W-:Y:S02]  /*2970*/  LEA R58, R7.reuse, R56, 0x2 ;  /* 0x00000038073a7211 */ /* 0x044fe400078e10ff */
[CC--:B---3--:R-:W-:Y:S01]  /*2980*/  LEA R64, P1, R88.reuse, R234.reuse, 0x1 ;  /* 0x000000ea58407211 */ /* 0x0c8fe200078208ff */
[----:B------:R1:W-:Y:S01]  /*2990*/  STL.64 [R1+0x2b0], R60 ;  /* 0x0002b03c01007387 */ /* 0x0003e20000100a00 */
[----:B------:R-:W-:Y:S01]  /*29a0*/  MOV R203, 0x3f800000 ;  /* 0x3f80000000cb7802 */ /* 0x000fe20000000f00 */
[----:B------:R-:W-:Y:S01]  /*29b0*/  IMAD R6, R7, 0x4, R58 ;  /* 0x0000000407067824 */ /* 0x000fe200078e023a */
[----:B------:R-:W-:Y:S01]  /*29c0*/  LEA.HI.X.SX32 R65, R88, R3, 0x1, P1 ;  /* 0x0000000358417211 */ /* 0x000fe200008f0eff */
[----:B------:R2:W-:Y:S01]  /*29d0*/  STL.64 [R1+0x2a8], R66 ;  /* 0x0002a84201007387 */ /* 0x0005e20000100a00 */
[C---:B0-----:R-:W-:Y:S01]  /*29e0*/  LEA R62, P2, R4.reuse, R234, 0x1 ;  /* 0x000000ea043e7211 */ /* 0x041fe200078408ff */
[----:B------:R-:W-:Y:S01]  /*29f0*/  CS2R R88, SRZ ;  /* 0x0000000000587805 */ /* 0x000fe2000001ff00 */
[----:B------:R-:W-:Y:S01]  /*2a00*/  IADD3 R217, R217, R211, RZ ;  /* 0x000000d3d9d97210 */ /* 0x000fe20007ffe0ff */
[----:B------:R0:W-:Y:S01]  /*2a10*/  STL.64 [R1+0x2a0], R64 ;  /* 0x0002a04001007387 */ /* 0x0001e20000100a00 */
[----:B------:R-:W-:-:S02]  /*2a20*/  LEA.HI.X.SX32 R63, R4, R3, 0x1, P2 ;  /* 0x00000003043f7211 */ /* 0x000fc400010f0eff */
[----:B------:R-:W-:Y:S02]  /*2a30*/  LOP3.LUT R249, R11, 0x20, RZ, 0x3c, !PT ;  /* 0x000000200bf97812 */ /* 0x000fe400078e3cff */
[C---:B-1----:R-:W-:Y:S01]  /*2a40*/  LEA R60, R7.reuse, R6, 0x2 ;  /* 0x00000006073c7211 */ /* 0x042fe200078e10ff */
[----:B------:R1:W-:Y:S01]  /*2a50*/  STL.64 [R1+0x298], R62 ;  /* 0x0002983e01007387 */ /* 0x0003e20000100a00 */
[----:B--2---:R-:W-:Y:S02]  /*2a60*/  LEA R66, P1, R92, R234, 0x1 ;  /* 0x000000ea5c427211 */ /* 0x004fe400078208ff */
[----:B------:R-:W-:Y:S02]  /*2a70*/  LEA R4, R7, R60, 0x2 ;  /* 0x0000003c07047211 */ /* 0x000fe400078e10ff */
[----:B0-----:R-:W-:Y:S02]  /*2a80*/  LEA R64, P2, R94, R234, 0x1 ;  /* 0x000000ea5e407211 */ /* 0x001fe400078408ff */
[----:B------:R-:W-:-:S02]  /*2a90*/  LEA.HI.X.SX32 R67, R92, R3, 0x1, P1 ;  /* 0x000000035c437211 */ /* 0x000fc400008f0eff */
[-C--:B------:R-:W-:Y:S01]  /*2aa0*/  LEA.HI.X.SX32 R65, R94, R3.reuse, 0x1, P2 ;  /* 0x000000035e417211 */ /* 0x080fe200010f0eff */
[----:B------:R-:W-:Y:S01]  /*2ab0*/  CS2R R92, SRZ ;  /* 0x00000000005c7805 */ /* 0x000fe2000001ff00 */
[C---:B------:R-:W-:Y:S01]  /*2ac0*/  LEA R70, P1, R98.reuse, R234, 0x1 ;  /* 0x000000ea62467211 */ /* 0x040fe200078208ff */
[C---:B-1----:R-:W-:Y:S01]  /*2ad0*/  IMAD R62, R7.reuse, 0x4, R4 ;  /* 0x00000004073e7824 */ /* 0x042fe200078e0204 */
[----:B------:R-:W-:Y:S01]  /*2ae0*/  CS2R R94, SRZ ;  /* 0x00000000005e7805 */ /* 0x000fe2000001ff00 */
[----:B------:R0:W-:Y:S01]  /*2af0*/  STL.64 [R1+0x280], R64 ;  /* 0x0002804001007387 */ /* 0x0001e20000100a00 */
[----:B------:R-:W-:Y:S02]  /*2b00*/  LEA.HI.X.SX32 R71, R98, R3, 0x1, P1 ;  /* 0x0000000362477211 */ /* 0x000fe400008f0eff */
[----:B------:R-:W-:Y:S01]  /*2b10*/  CS2R R98, SRZ ;  /* 0x0000000000627805 */ /* 0x000fe2000001ff00 */
[----:B------:R1:W-:Y:S04]  /*2b20*/  STL.64 [R1+0x290], R68 ;  /* 0x0002904401007387 */ /* 0x0003e80000100a00 */
[----:B------:R2:W-:Y:S04]  /*2b30*/  STL.64 [R1+0x288], R66 ;  /* 0x0002884201007387 */ /* 0x0005e80000100a00 */
[----:B------:R3:W-:Y:S01]  /*2b40*/  STL.64 [R1+0x278], R72 ;  /* 0x0002784801007387 */ /* 0x0007e20000100a00 */
[----:B0-----:R-:W-:-:S02]  /*2b50*/  LEA R64, R7, R62, 0x2 ;  /* 0x0000003e07407211 */ /* 0x001fc400078e10ff */
[C---:B-1----:R-:W-:Y:S01]  /*2b60*/  LEA R68, P2, R12.reuse, R234, 0x1 ;  /* 0x000000ea0c447211 */ /* 0x042fe200078408ff */
[----:B------:R0:W-:Y:S03]  /*2b70*/  STL.64 [R1+0x270], R70 ;  /* 0x0002704601007387 */ /* 0x0001e60000100a00 */
[-C--:B------:R-:W-:Y:S02]  /*2b80*/  LEA.HI.X.SX32 R69, R12, R3.reuse, 0x1, P2 ;  /* 0x000000030c457211 */ /* 0x080fe400010f0eff */
[C---:B--2---:R-:W-:Y:S02]  /*2b90*/  LEA R66, R7.reuse, R64, 0x2 ;  /* 0x0000004007427211 */ /* 0x044fe400078e10ff */
[CC--:B---3--:R-:W-:Y:S01]  /*2ba0*/  LEA R72, P1, R14.reuse, R234.reuse, 0x1 ;  /* 0x000000ea0e487211 */ /* 0x0c8fe200078208ff */
[----:B------:R1:W-:Y:S02]  /*2bb0*/  STL.64 [R1+0x268], R68 ;  /* 0x0002684401007387 */ /* 0x0003e40000100a00 */
[----:B------:R-:W-:Y:S01]  /*2bc0*/  IMAD R12, R7, 0x4, R66 ;  /* 0x00000004070c7824 */ /* 0x000fe200078e0242 */
[----:B------:R-:W-:Y:S01]  /*2bd0*/  LEA.HI.X.SX32 R73, R14, R3, 0x1, P1 ;  /* 0x000000030e497211 */ /* 0x000fe200008f0eff */
[----:B------:R2:W-:Y:S01]  /*2be0*/  STL.64 [R1+0x260], R74 ;  /* 0x0002604a01007387 */ /* 0x0005e20000100a00 */
[----:B0-----:R-:W-:-:S03]  /*2bf0*/  LEA R70, P2, R16, R234, 0x1 ;  /* 0x000000ea10467211 */ /* 0x001fc600078408ff */
[----:B------:R0:W-:Y:S01]  /*2c00*/  STL.64 [R1+0x258], R72 ;  /* 0x0002584801007387 */ /* 0x0001e20000100a00 */
[----:B------:R-:W-:Y:S02]  /*2c10*/  LEA.HI.X.SX32 R71, R16, R3, 0x1, P2 ;  /* 0x0000000310477211 */ /* 0x000fe400010f0eff */
[----:B-1----:R-:W-:-:S03]  /*2c20*/  LEA R68, R7, R12, 0x2 ;  /* 0x0000000c07447211 */ /* 0x002fc600078e10ff */
[----:B------:R1:W-:Y:S01]  /*2c30*/  STL.64 [R1+0x250], R70 ;  /* 0x0002504601007387 */ /* 0x0003e20000100a00 */
[----:B--2---:R-:W-:Y:S02]  /*2c40*/  LEA R74, P0, R20, R234, 0x1 ;  /* 0x000000ea144a7211 */ /* 0x004fe400078008ff */
[C---:B------:R-:W-:Y:S02]  /*2c50*/  LEA R14, R7.reuse, R68, 0x2 ;  /* 0x00000044070e7211 */ /* 0x040fe400078e10ff */
[-C--:B0-----:R-:W-:Y:S02]  /*2c60*/  LEA R72, P1, R22, R234.reuse, 0x1 ;  /* 0x000000ea16487211 */ /* 0x081fe400078208ff */
[-C--:B------:R-:W-:Y:S01]  /*2c70*/  LEA.HI.X.SX32 R75, R20, R3.reuse, 0x1, P0 ;  /* 0x00000003144b7211 */ /* 0x080fe200000f0eff */
[C---:B------:R-:W-:Y:S01]  /*2c80*/  IMAD R16, R7.reuse, 0x4, R14 ;  /* 0x0000000407107824 */ /* 0x040fe200078e020e */
[----:B------:R-:W-:Y:S02]  /*2c90*/  LEA.HI.X.SX32 R73, R22, R3, 0x1, P1 ;  /* 0x0000000316497211 */ /* 0x000fe400008f0eff */
[----:B-1----:R-:W-:Y:S01]  /*2ca0*/  LEA R70, P2, R24, R234, 0x1 ;  /* 0x000000ea18467211 */ /* 0x002fe200078408ff */
[----:B------:R0:W-:Y:S01]  /*2cb0*/  STL.64 [R1+0x248], R74 ;  /* 0x0002484a01007387 */ /* 0x0001e20000100a00 */
[----:B------:R-:W-:-:S02]  /*2cc0*/  LEA R20, R7, R16, 0x2 ;  /* 0x0000001007147211 */ /* 0x000fc400078e10ff */
[----:B------:R-:W-:Y:S01]  /*2cd0*/  LEA.HI.X.SX32 R71, R24, R3, 0x1, P2 ;  /* 0x0000000318477211 */ /* 0x000fe200010f0eff */
[----:B------:R1:W-:Y:S01]  /*2ce0*/  STL.64 [R1+0x240], R72 ;  /* 0x0002404801007387 */ /* 0x0003e20000100a00 */
[----:B------:R-:W-:-:S03]  /*2cf0*/  LEA R22, R7, R20, 0x2 ;  /* 0x0000001407167211 */ /* 0x000fc600078e10ff */
[----:B------:R2:W-:Y:S02]  /*2d00*/  STL.64 [R1+0x238], R70 ;  /* 0x0002384601007387 */ /* 0x0005e40000100a00 */
[----:B------:R-:W-:Y:S01]  /*2d10*/  IMAD R24, R7, 0x4, R22 ;  /* 0x0000000407187824 */ /* 0x000fe200078e0216 */
[-C--:B0-----:R-:W-:Y:S02]  /*2d20*/  LEA R74, P0, R26, R234.reuse, 0x1 ;  /* 0x000000ea1a4a7211 */ /* 0x081fe400078008ff */
[-C--:B-1----:R-:W-:Y:S02]  /*2d30*/  LEA R72, P1, R28, R234.reuse, 0x1 ;  /* 0x000000ea1c487211 */ /* 0x082fe400078208ff */
[-C--:B------:R-:W-:Y:S02]  /*2d40*/  LEA.HI.X.SX32 R75, R26, R3.reuse, 0x1, P0 ;  /* 0x000000031a4b7211 */ /* 0x080fe400000f0eff */
[----:B--2---:R-:W-:Y:S02]  /*2d50*/  LEA R70, P2, R30, R234, 0x1 ;  /* 0x000000ea1e467211 */ /* 0x004fe400078408ff */
[-C--:B------:R-:W-:Y:S01]  /*2d60*/  LEA.HI.X.SX32 R73, R28, R3.reuse, 0x1, P1 ;  /* 0x000000031c497211 */ /* 0x080fe200008f0eff */
[----:B------:R0:W-:Y:S01]  /*2d70*/  STL.64 [R1+0x230], R74 ;  /* 0x0002304a01007387 */ /* 0x0001e20000100a00 */
[----:B------:R-:W-:-:S02]  /*2d80*/  LEA.HI.X.SX32 R71, R30, R3, 0x1, P2 ;  /* 0x000000031e477211 */ /* 0x000fc400010f0eff */
[C---:B------:R-:W-:Y:S01]  /*2d90*/  LEA R28, P2, R36.reuse, R234, 0x1 ;  /* 0x000000ea241c7211 */ /* 0x040fe200078408ff */
[----:B------:R1:W-:Y:S01]  /*2da0*/  STL.64 [R1+0x228], R72 ;  /* 0x0002284801007387 */ /* 0x0003e20000100a00 */
[----:B------:R-:W-:Y:S02]  /*2db0*/  LEA R26, R7, R24, 0x2 ;  /* 0x00000018071a7211 */ /* 0x000fe400078e10ff */
[----:B------:R-:W-:Y:S01]  /*2dc0*/  LEA.HI.X.SX32 R29, R36, R3, 0x1, P2 ;  /* 0x00000003241d7211 */ /* 0x000fe200010f0eff */
[----:B------:R2:W-:Y:S01]  /*2dd0*/  STL.64 [R1+0x220], R70 ;  /* 0x0002204601007387 */ /* 0x0005e20000100a00 */
[----:B------:R-:W-:-:S03]  /*2de0*/  LEA R30, P2, R42, R234, 0x1 ;  /* 0x000000ea2a1e7211 */ /* 0x000fc600078408ff */
[----:B------:R3:W-:Y:S01]  /*2df0*/  STL.64 [R1+0x208], R28 ;  /* 0x0002081c01007387 */ /* 0x0007e20000100a00 */
[-C--:B------:R-:W-:Y:S01]  /*2e00*/  LEA.HI.X.SX32 R31, R42, R3.reuse, 0x1, P2 ;  /* 0x000000032a1f7211 */ /* 0x080fe200010f0eff */
[----:B0-----:R-:W-:Y:S01]  /*2e10*/  CS2R R74, SRZ ;  /* 0x00000000004a7805 */ /* 0x001fe2000001ff00 */
[-C--:B-1----:R-:W-:Y:S02]  /*2e20*/  LEA R72, P0, R32, R234.reuse, 0x1 ;  /* 0x000000ea20487211 */ /* 0x082fe400078008ff */
[-C--:B--2---:R-:W-:Y:S02]  /*2e30*/  LEA R70, P1, R34, R234.reuse, 0x1 ;  /* 0x000000ea22467211 */ /* 0x084fe400078208ff */
[-C--:B------:R-:W-:Y:S02]  /*2e40*/  LEA.HI.X.SX32 R73, R32, R3.reuse, 0x1, P0 ;  /* 0x0000000320497211 */ /* 0x080fe400000f0eff */
[----:B------:R-:W-:Y:S02]  /*2e50*/  LEA.HI.X.SX32 R71, R34, R3, 0x1, P1 ;  /* 0x0000000322477211 */ /* 0x000fe400008f0eff */
[----:B------:R-:W-:Y:S01]  /*2e60*/  LEA R32, P1, R40, R234, 0x1 ;  /* 0x000000ea28207211 */ /* 0x000fe200078208ff */
[----:B------:R0:W-:Y:S01]  /*2e70*/  STL.64 [R1+0x218], R72 ;  /* 0x0002184801007387 */ /* 0x0001e20000100a00 */
[----:B---3--:R-:W-:-:S02]  /*2e80*/  LEA R28, R7, R26, 0x2 ;  /* 0x0000001a071c7211 */ /* 0x008fc400078e10ff */
[----:B------:R-:W-:Y:S01]  /*2e90*/  LEA.HI.X.SX32 R33, R40, R3, 0x1, P1 ;  /* 0x0000000328217211 */ /* 0x000fe200008f0eff */
[----:B------:R1:W-:Y:S02]  /*2ea0*/  STL.64 [R1+0x210], R70 ;  /* 0x0002104601007387 */ /* 0x0003e40000100a00 */
[----:B------:R-:W-:-:S05]  /*2eb0*/  IMAD R34, R7, 0x4, R28 ;  /* 0x0000000407227824 */ /* 0x000fca00078e021c */
[----:B------:R-:W-:Y:S01]  /*2ec0*/  LEA R36, R7, R34, 0x2 ;  /* 0x0000002207247211 */ /* 0x000fe200078e10ff */
[----:B0-----:R-:W-:Y:S01]  /*2ed0*/  CS2R R72, SRZ ;  /* 0x0000000000487805 */ /* 0x001fe2000001ff00 */
[----:B-1----:R-:W-:-:S04]  /*2ee0*/  LEA R70, P0, R38, R234, 0x1 ;  /* 0x000000ea26467211 */ /* 0x002fc800078008ff */
[-C--:B------:R-:W-:Y:S02]  /*2ef0*/  LEA.HI.X.SX32 R71, R38, R3.reuse, 0x1, P0 ;  /* 0x0000000326477211 */ /* 0x080fe400000f0eff */
[C---:B------:R-:W-:Y:S02]  /*2f00*/  LEA R40, P0, R44.reuse, R234, 0x1 ;  /* 0x000000ea2c287211 */ /* 0x040fe400078008ff */
[----:B------:R-:W-:Y:S01]  /*2f10*/  LEA R38, R7, R36, 0x2 ;  /* 0x0000002407267211 */ /* 0x000fe200078e10ff */
[----:B------:R0:W-:Y:S01]  /*2f20*/  STL.64 [R1+0x200], R70 ;  /* 0x0002004601007387 */ /* 0x0001e20000100a00 */
[-C--:B------:R-:W-:Y:S02]  /*2f30*/  LEA.HI.X.SX32 R41, R44, R3.reuse, 0x1, P0 ;  /* 0x000000032c297211 */ /* 0x080fe400000f0eff */
[CC--:B------:R-:W-:Y:S01]  /*2f40*/  LEA R44, P0, R50.reuse, R234.reuse, 0x1 ;  /* 0x000000ea322c7211 */ /* 0x0c0fe200078008ff */
[----:B------:R1:W-:Y:S03]  /*2f50*/  STL.64 [R1+0x1f8], R32 ;  /* 0x0001f82001007387 */ /* 0x0003e60000100a00 */
[----:B------:R-:W-:Y:S01]  /*2f60*/  LEA.HI.X.SX32 R45, R50, R3, 0x1, P0 ;  /* 0x00000003322d7211 */ /* 0x000fe200000f0eff */
[----:B------:R2:W-:Y:S04]  /*2f70*/  STL.64 [R1+0x1f0], R30 ;  /* 0x0001f01e01007387 */ /* 0x0005e80000100a00 */
[----:B------:R3:W-:Y:S01]  /*2f80*/  STL.64 [R1+0x1e8], R40 ;  /* 0x0001e82801007387 */ /* 0x0007e20000100a00 */
[----:B0-----:R-:W-:Y:S01]  /*2f90*/  CS2R R70, SRZ ;  /* 0x0000000000467805 */ /* 0x001fe2000001ff00 */
[----:B-1----:R-:W-:-:S02]  /*2fa0*/  LEA R32, P1, R46, R234, 0x1 ;  /* 0x000000ea2e207211 */ /* 0x002fc400078208ff */
[-C--:B--2---:R-:W-:Y:S02]  /*2fb0*/  LEA R30, P2, R48, R234.reuse, 0x1 ;  /* 0x000000ea301e7211 */ /* 0x084fe400078408ff */
[-C--:B------:R-:W-:Y:S02]  /*2fc0*/  LEA.HI.X.SX32 R33, R46, R3.reuse, 0x1, P1 ;  /* 0x000000032e217211 */ /* 0x080fe400008f0eff */
[-C--:B------:R-:W-:Y:S01]  /*2fd0*/  LEA.HI.X.SX32 R31, R48, R3.reuse, 0x1, P2 ;  /* 0x00000003301f7211 */ /* 0x080fe200010f0eff */
[C---:B---3--:R-:W-:Y:S01]  /*2fe0*/  IMAD R40, R7.reuse, 0x4, R38 ;  /* 0x0000000407287824 */ /* 0x048fe200078e0226 */
[C---:B------:R-:W-:Y:S01]  /*2ff0*/  LEA R48, P0, R56.reuse, R234, 0x1 ;  /* 0x000000ea38307211 */ /* 0x040fe200078008ff */
[----:B------:R0:W-:Y:S03]  /*3000*/  STL.64 [R1+0x1e0], R32 ;  /* 0x0001e02001007387 */ /* 0x0001e60000100a00 */
[----:B------:R-:W-:Y:S01]  /*3010*/  LEA.HI.X.SX32 R49, R56, R3, 0x1, P0 ;  /* 0x0000000338317211 */ /* 0x000fe200000f0eff */
[----:B------:R1:W-:Y:S01]  /*3020*/  STL.64 [R1+0x1d8], R30 ;  /* 0x0001d81e01007387 */ /* 0x0003e20000100a00 */
[----:B------:R-:W-:-:S03]  /*3030*/  LEA R42, R7, R40, 0x2 ;  /* 0x00000028072a7211 */ /* 0x000fc600078e10ff */
[----:B------:R2:W-:Y:S01]  /*3040*/  STL.64 [R1+0x1d0], R44 ;  /* 0x0001d02c01007387 */ /* 0x0005e20000100a00 */
[-C--:B0-----:R-:W-:Y:S02]  /*3050*/  LEA R32, P1, R52, R234.reuse, 0x1 ;  /* 0x000000ea34207211 */ /* 0x081fe400078208ff */
[-C--:B-1----:R-:W-:Y:S02]  /*3060*/  LEA R30, P2, R54, R234.reuse, 0x1 ;  /* 0x000000ea361e7211 */ /* 0x082fe400078408ff */
[-C--:B------:R-:W-:Y:S02]  /*3070*/  LEA.HI.X.SX32 R33, R52, R3.reuse, 0x1, P1 ;  /* 0x0000000334217211 */ /* 0x080fe400008f0eff */
[----:B------:R-:W-:Y:S02]  /*3080*/  LEA.HI.X.SX32 R31, R54, R3, 0x1, P2 ;  /* 0x00000003361f7211 */ /* 0x000fe400010f0eff */
[----:B------:R-:W-:Y:S01]  /*3090*/  LEA R52, P0, R60, R234, 0x1 ;  /* 0x000000ea3c347211 */ /* 0x000fe200078008ff */
[----:B------:R0:W-:Y:S01]  /*30a0*/  STL.64 [R1+0x1c8], R32 ;  /* 0x0001c82001007387 */ /* 0x0001e20000100a00 */
[----:B--2---:R-:W-:-:S02]  /*30b0*/  LEA R44, R7, R42, 0x2 ;  /* 0x0000002a072c7211 */ /* 0x004fc400078e10ff */
[-C--:B------:R-:W-:Y:S01]  /*30c0*/  LEA.HI.X.SX32 R53, R60, R3.reuse, 0x1, P0 ;  /* 0x000000033c357211 */ /* 0x080fe200000f0eff */
[----:B------:R1:W-:Y:S01]  /*30d0*/  STL.64 [R1+0x1c0], R30 ;  /* 0x0001c01e01007387 */ /* 0x0003e20000100a00 */
[----:B------:R-:W-:Y:S01]  /*30e0*/  CS2R R60, SRZ ;  /* 0x00000000003c7805 */ /* 0x000fe2000001ff00 */
[----:B------:R-:W-:Y:S02]  /*30f0*/  IMAD R46, R7, 0x4, R44 ;  /* 0x00000004072e7824 */ /* 0x000fe400078e022c */
[----:B------:R2:W-:Y:S01]  /*3100*/  STL.64 [R1+0x1b8], R48 ;  /* 0x0001b83001007387 */ /* 0x0005e20000100a00 */
[-C--:B0-----:R-:W-:Y:S02]  /*3110*/  LEA R32, P1, R58, R234.reuse, 0x1 ;  /* 0x000000ea3a207211 */ /* 0x081fe400078208ff */
[----:B-1----:R-:W-:Y:S02]  /*3120*/  LEA R30, P2, R6, R234, 0x1 ;  /* 0x000000ea061e7211 */ /* 0x002fe400078408ff */
[----:B------:R-:W-:-:S02]  /*3130*/  LEA.HI.X.SX32 R33, R58, R3, 0x1, P1 ;  /* 0x000000033a217211 */ /* 0x000fc400008f0eff */
[----:B------:R-:W-:Y:S01]  /*3140*/  LEA.HI.X.SX32 R31, R6, R3, 0x1, P2 ;  /* 0x00000003061f7211 */ /* 0x000fe200010f0eff */
[----:B------:R-:W-:Y:S01]  /*3150*/  CS2R R58, SRZ ;  /* 0x00000000003a7805 */ /* 0x000fe2000001ff00 */
[C---:B--2---:R-:W-:Y:S01]  /*3160*/  LEA R48, R7.reuse, R46, 0x2 ;  /* 0x0000002e07307211 */ /* 0x044fe200078e10ff */
[----:B------:R0:W-:Y:S03]  /*3170*/  STL.64 [R1+0x1b0], R32 ;  /* 0x0001b02001007387 */ /* 0x0001e60000100a00 */
[----:B------:R-:W-:Y:S01]  /*3180*/  LEA R50, R7, R48, 0x2 ;  /* 0x0000003007327211 */ /* 0x000fe200078e10ff */
[----:B------:R1:W-:Y:S04]  /*3190*/  STL.64 [R1+0x1a8], R30 ;  /* 0x0001a81e01007387 */ /* 0x0003e80000100a00 */
[----:B------:R2:W-:Y:S01]  /*31a0*/  STL.64 [R1+0x1a0], R52 ;  /* 0x0001a03401007387 */ /* 0x0005e20000100a00 */
[----:B0-----:R-:W-:-:S02]  /*31b0*/  LEA R32, P1, R4, R234, 0x1 ;  /* 0x000000ea04207211 */ /* 0x001fc400078208ff */
[-C--:B-1----:R-:W-:Y:S02]  /*31c0*/  LEA R30, P2, R62, R234.reuse, 0x1 ;  /* 0x000000ea3e1e7211 */ /* 0x082fe400078408ff */
[-C--:B------:R-:W-:Y:S02]  /*31d0*/  LEA.HI.X.SX32 R33, R4, R3.reuse, 0x1, P1 ;  /* 0x0000000304217211 */ /* 0x080fe400008f0eff */
[-C--:B------:R-:W-:Y:S01]  /*31e0*/  LEA.HI.X.SX32 R31, R62, R3.reuse, 0x1, P2 ;  /* 0x000000033e1f7211 */ /* 0x080fe200010f0eff */
[C---:B--2---:R-:W-:Y:S01]  /*31f0*/  IMAD R52, R7.reuse, 0x4, R50 ;  /* 0x0000000407347824 */ /* 0x044fe200078e0232 */
[C---:B------:R-:W-:Y:S01]  /*3200*/  LEA R4, P2, R12.reuse, R234, 0x1 ;  /* 0x000000ea0c047211 */ /* 0x040fe200078408ff */
[----:B------:R0:W-:Y:S01]  /*3210*/  STL.64 [R1+0x198], R32 ;  /* 0x0001982001007387 */ /* 0x0001e20000100a00 */
[----:B------:R-:W-:Y:S02]  /*3220*/  CS2R R62, SRZ ;  /* 0x00000000003e7805 */ /* 0x000fe4000001ff00 */
[----:B------:R-:W-:Y:S01]  /*3230*/  LEA.HI.X.SX32 R5, R12, R3, 0x1, P2 ;  /* 0x000000030c057211 */ /* 0x000fe200010f0eff */
[----:B------:R1:W-:Y:S01]  /*3240*/  STL.64 [R1+0x190], R30 ;  /* 0x0001901e01007387 */ /* 0x0003e20000100a00 */
[----:B------:R-:W-:-:S04]  /*3250*/  LEA R6, R7, R52, 0x2 ;  /* 0x0000003407067211 */ /* 0x000fc800078e10ff */
[----:B------:R-:W-:Y:S02]  /*3260*/  LEA R54, R7, R6, 0x2 ;  /* 0x0000000607367211 */ /* 0x000fe400078e10ff */
[----:B0-----:R-:W-:-:S03]  /*3270*/  LEA R32, P0, R64, R234, 0x1 ;  /* 0x000000ea40207211 */ /* 0x001fc600078008ff */
[C---:B------:R-:W-:Y:S01]  /*3280*/  IMAD R56, R7.reuse, 0x4, R54 ;  /* 0x0000000407387824 */ /* 0x040fe200078e0236 */
[----:B-1----:R-:W-:Y:S02]  /*3290*/  LEA R30, P1, R66, R234, 0x1 ;  /* 0x000000ea421e7211 */ /* 0x002fe400078208ff */
[-C--:B------:R-:W-:Y:S02]  /*32a0*/  LEA.HI.X.SX32 R33, R64, R3.reuse, 0x1, P0 ;  /* 0x0000000340217211 */ /* 0x080fe400000f0eff */
[----:B------:R-:W-:Y:S01]  /*32b0*/  LEA.HI.X.SX32 R31, R66, R3, 0x1, P1 ;  /* 0x00000003421f7211 */ /* 0x000fe200008f0eff */
[----:B------:R-:W-:Y:S01]  /*32c0*/  CS2R R64, SRZ ;  /* 0x0000000000407805 */ /* 0x000fe2000001ff00 */
[----:B------:R-:W-:Y:S01]  /*32d0*/  LEA R12, R7, R56, 0x2 ;  /* 0x00000038070c7211 */ /* 0x000fe200078e10ff */
[----:B------:R0:W-:Y:S01]  /*32e0*/  STL.64 [R1+0x188], R32 ;  /* 0x0001882001007387 */ /* 0x0001e20000100a00 */
[----:B------:R-:W-:-:S03]  /*32f0*/  CS2R R66, SRZ ;  /* 0x0000000000427805 */ /* 0x000fc6000001ff00 */
[----:B------:R1:W-:Y:S04]  /*3300*/  STL.64 [R1+0x180], R30 ;  /* 0x0001801e01007387 */ /* 0x0003e80000100a00 */
[----:B------:R2:W-:Y:S01]  /*3310*/  STL.64 [R1+0x178], R4 ;  /* 0x0001780401007387 */ /* 0x0005e20000100a00 */
[-C--:B0-----:R-:W-:Y:S02]  /*3320*/  LEA R32, P0, R68, R234.reuse, 0x1 ;  /* 0x000000ea44207211 */ /* 0x081fe400078008ff */
[-C--:B-1----:R-:W-:Y:S02]  /*3330*/  LEA R30, P1, R14, R234.reuse, 0x1 ;  /* 0x000000ea0e1e7211 */ /* 0x082fe400078208ff */
[-C--:B------:R-:W-:Y:S02]  /*3340*/  LEA.HI.X.SX32 R33, R68, R3.reuse, 0x1, P0 ;  /* 0x0000000344217211 */ /* 0x080fe400000f0eff */
[----:B--2---:R-:W-:Y:S01]  /*3350*/  LEA R4, P2, R16, R234, 0x1 ;  /* 0x000000ea10047211 */ /* 0x004fe200078408ff */
[----:B------:R-:W-:Y:S01]  /*3360*/  CS2R R68, SRZ ;  /* 0x0000000000447805 */ /* 0x000fe2000001ff00 */
[-C--:B------:R-:W-:Y:S01]  /*3370*/  LEA.HI.X.SX32 R31, R14, R3.reuse, 0x1, P1 ;  /* 0x000000030e1f7211 */ /* 0x080fe200008f0eff */
[----:B------:R0:W-:Y:S01]  /*3380*/  STL.64 [R1+0x170], R32 ;  /* 0x0001702001007387 */ /* 0x0001e20000100a00 */
[----:B------:R-:W-:-:S02]  /*3390*/  LEA.HI.X.SX32 R5, R16, R3, 0x1, P2 ;  /* 0x0000000310057211 */ /* 0x000fc400010f0eff */
[CC--:B------:R-:W-:Y:S01]  /*33a0*/  LEA R14, P1, R22.reuse, R234.reuse, 0x1 ;  /* 0x000000ea160e7211 */ /* 0x0c0fe200078208ff */
[----:B------:R-:W-:Y:S03]  /*33b0*/  STL.64 [R1+0x168], R30 ;  /* 0x0001681e01007387 */ /* 0x000fe60000100a00 */
[----:B------:R-:W-:Y:S01]  /*33c0*/  LEA.HI.X.SX32 R15, R22, R3, 0x1, P1 ;  /* 0x00000003160f7211 */ /* 0x000fe200008f0eff */
[----:B------:R1:W-:Y:S01]  /*33d0*/  STL.64 [R1+0x160], R4 ;  /* 0x0001600401007387 */ /* 0x0003e20000100a00 */
[----:B0-----:R-:W-:-:S04]  /*33e0*/  LEA R32, P0, R20, R234, 0x1 ;  /* 0x000000ea14207211 */ /* 0x001fc800078008ff */
[-C--:B------:R-:W-:Y:S02]  /*33f0*/  LEA.HI.X.SX32 R33, R20, R3.reuse, 0x1, P0 ;  /* 0x0000000314217211 */ /* 0x080fe400000f0eff */
[-C--:B------:R-:W-:Y:S02]  /*3400*/  LEA R16, P0, R26, R234.reuse, 0x1 ;  /* 0x000000ea1a107211 */ /* 0x080fe400078008ff */
[----:B-1----:R-:W-:Y:S01]  /*3410*/  LEA R4, P2, R24, R234, 0x1 ;  /* 0x000000ea18047211 */ /* 0x002fe200078408ff */
[----:B------:R0:W-:Y:S01]  /*3420*/  STL.64 [R1+0x158], R32 ;  /* 0x0001582001007387 */ /* 0x0001e20000100a00 */
[-C--:B------:R-:W-:Y:S02]  /*3430*/  LEA.HI.X.SX32 R17, R26, R3.reuse, 0x1, P0 ;  /* 0x000000031a117211 */ /* 0x080fe400000f0eff */
[----:B------:R-:W-:Y:S01]  /*3440*/  LEA.HI.X.SX32 R5, R24, R3, 0x1, P2 ;  /* 0x0000000318057211 */ /* 0x000fe200010f0eff */
[----:B------:R1:W-:Y:S01]  /*3450*/  STL.64 [R1+0x150], R14 ;  /* 0x0001500e01007387 */ /* 0x0003e20000100a00 */
[----:B------:R-:W-:-:S03]  /*3460*/  LEA R30, R7, R12, 0x2 ;  /* 0x0000000c071e7211 */ /* 0x000fc600078e10ff */
[----:B------:R2:W-:Y:S04]  /*3470*/  STL.64 [R1+0x148], R4 ;  /* 0x0001480401007387 */ /* 0x0005e80000100a00 */
[----:B------:R3:W-:Y:S01]  /*3480*/  STL.64 [R1+0x140], R16 ;  /* 0x0001401001007387 */ /* 0x0007e20000100a00 */
[----:B0-----:R-:W-:Y:S01]  /*3490*/  IMAD R32, R7, 0x4, R30 ;  /* 0x0000000407207824 */ /* 0x001fe200078e021e */
[----:B-1----:R-:W-:-:S04]  /*34a0*/  LEA R14, P1, R28, R234, 0x1 ;  /* 0x000000ea1c0e7211 */ /* 0x002fc800078208ff */
[C---:B------:R-:W-:Y:S02]  /*34b0*/  LEA R24, R7.reuse, R32, 0x2 ;  /* 0x0000002007187211 */ /* 0x040fe400078e10ff */
[-C--:B--2---:R-:W-:Y:S02]  /*34c0*/  LEA R4, P2, R34, R234.reuse, 0x1 ;  /* 0x000000ea22047211 */ /* 0x084fe400078408ff */
[-C--:B------:R-:W-:Y:S02]  /*34d0*/  LEA.HI.X.SX32 R15, R28, R3.reuse, 0x1, P1 ;  /* 0x000000031c0f7211 */ /* 0x080fe400008f0eff */
[----:B------:R-:W-:Y:S02]  /*34e0*/  LEA.HI.X.SX32 R5, R34, R3, 0x1, P2 ;  /* 0x0000000322057211 */ /* 0x000fe400010f0eff */
[----:B---3--:R-:W-:Y:S01]  /*34f0*/  LEA R16, P0, R36, R234, 0x1 ;  /* 0x000000ea24107211 */ /* 0x008fe200078008ff */
[----:B------:R0:W-:Y:S01]  /*3500*/  STL.64 [R1+0x138], R14 ;  /* 0x0001380e01007387 */ /* 0x0001e20000100a00 */
[----:B------:R-:W-:-:S02]  /*3510*/  LEA R26, R7, R24, 0x2 ;  /* 0x00000018071a7211 */ /* 0x000fc400078e10ff */
[----:B------:R-:W-:Y:S01]  /*3520*/  LEA.HI.X.SX32 R17, R36, R3, 0x1, P0 ;  /* 0x0000000324117211 */ /* 0x000fe200000f0eff */
[----:B------:R1:W-:Y:S01]  /*3530*/  STL.64 [R1+0x130], R4 ;  /* 0x0001300401007387 */ /* 0x0003e20000100a00 */
[----:B------:R-:W-:Y:S01]  /*3540*/  LEA R34, P0, R42, R234, 0x1 ;  /* 0x000000ea2a227211 */ /* 0x000fe200078008ff */
[----:B------:R-:W-:-:S03]  /*3550*/  IMAD R28, R7, 0x4, R26 ;  /* 0x00000004071c7824 */ /* 0x000fc600078e021a */
[-C--:B------:R-:W-:Y:S02]  /*3560*/  LEA.HI.X.SX32 R35, R42, R3.reuse, 0x1, P0 ;  /* 0x000000032a237211 */ /* 0x080fe400000f0eff */
[-C--:B------:R-:W-:Y:S02]  /*3570*/  LEA R36, P0, R48, R234.reuse, 0x1 ;  /* 0x000000ea30247211 */ /* 0x080fe400078008ff */
[-C--:B0-----:R-:W-:Y:S02]  /*3580*/  LEA R14, P1, R38, R234.reuse, 0x1 ;  /* 0x000000ea260e7211 */ /* 0x081fe400078208ff */
[-C--:B------:R-:W-:Y:S02]  /*3590*/  LEA.HI.X.SX32 R37, R48, R3.reuse, 0x1, P0 ;  /* 0x0000000330257211 */ /* 0x080fe400000f0eff */
[----:B-1----:R-:W-:Y:S01]  /*35a0*/  LEA R4, P2, R40, R234, 0x1 ;  /* 0x000000ea28047211 */ /* 0x002fe200078408ff */
[----:B------:R-:W-:Y:S01]  /*35b0*/  CS2R R48, SRZ ;  /* 0x0000000000307805 */ /* 0x000fe2000001ff00 */
[----:B------:R-:W-:-:S02]  /*35c0*/  LEA.HI.X.SX32 R15, R38, R3, 0x1, P1 ;  /* 0x00000003260f7211 */ /* 0x000fc400008f0eff */
[-C--:B------:R-:W-:Y:S02]  /*35d0*/  LEA.HI.X.SX32 R5, R40, R3.reuse, 0x1, P2 ;  /* 0x0000000328057211 */ /* 0x080fe400010f0eff */
[-C--:B------:R-:W-:Y:S02]  /*35e0*/  LEA R22, P1, R44, R234.reuse, 0x1 ;  /* 0x000000ea2c167211 */ /* 0x080fe400078208ff */
[----:B------:R-:W-:Y:S01]  /*35f0*/  LEA R38, P0, R6, R234, 0x1 ;  /* 0x000000ea06267211 */ /* 0x000fe200078008ff */
[----:B------:R0:W-:Y:S01]  /*3600*/  STL.64 [R1+0x118], R4 ;  /* 0x0001180401007387 */ /* 0x0001e20000100a00 */
[-C--:B------:R-:W-:Y:S02]  /*3610*/  LEA.HI.X.SX32 R23, R44, R3.reuse, 0x1, P1 ;  /* 0x000000032c177211 */ /* 0x080fe400008f0eff */
[----:B------:R-:W-:Y:S01]  /*3620*/  LEA.HI.X.SX32 R39, R6, R3, 0x1, P0 ;  /* 0x0000000306277211 */ /* 0x000fe200000f0eff */
[----:B------:R1:W-:Y:S04]  /*3630*/  STL.64 [R1+0x128], R16 ;  /* 0x0001281001007387 */ /* 0x0003e80000100a00 */
[----:B------:R2:W-:Y:S01]  /*3640*/  STL.64 [R1+0x120], R14 ;  /* 0x0001200e01007387 */ /* 0x0005e20000100a00 */
[----:B0-----:R-:W-:-:S03]  /*3650*/  LEA R4, R7, R28, 0x2 ;  /* 0x0000001c07047211 */ /* 0x001fc600078e10ff */
[----:B------:R0:W-:Y:S01]  /*3660*/  STL.64 [R1+0x108], R22 ;  /* 0x0001081601007387 */ /* 0x0001e20000100a00 */
[----:B-1----:R-:W-:-:S03]  /*3670*/  LEA R16, P2, R46, R234, 0x1 ;  /* 0x000000ea2e107211 */ /* 0x002fc600078408ff */
[----:B------:R1:W-:Y:S01]  /*3680*/  STL.64 [R1+0x110], R34 ;  /* 0x0001102201007387 */ /* 0x0003e20000100a00 */
[----:B------:R-:W-:Y:S02]  /*3690*/  LEA.HI.X.SX32 R17, R46, R3, 0x1, P2 ;  /* 0x000000032e117211 */ /* 0x000fe400010f0eff */
[----:B--2---:R-:W-:-:S03]  /*36a0*/  LEA R14, R7, R4, 0x2 ;  /* 0x00000004070e7211 */ /* 0x004fc600078e10ff */
[----:B------:R2:W-:Y:S02]  /*36b0*/  STL.64 [R1+0x100], R16 ;  /* 0x0001001001007387 */ /* 0x0005e40000100a00 */
[----:B0-----:R-:W-:Y:S01]  /*36c0*/  IMAD R22, R7, 0x4, R14 ;  /* 0x0000000407167824 */ /* 0x001fe200078e020e */
[----:B-1----:R-:W-:-:S04]  /*36d0*/  LEA R34, P1, R50, R234, 0x1 ;  /* 0x000000ea32227211 */ /* 0x002fc800078208ff */
[----:B------:R-:W-:Y:S02]  /*36e0*/  LEA R5, R7, R22, 0x2 ;  /* 0x0000001607057211 */ /* 0x000fe400078e10ff */
[----:B------:R-:W-:Y:S02]  /*36f0*/  LEA.HI.X.SX32 R35, R50, R3, 0x1, P1 ;  /* 0x0000000332237211 */ /* 0x000fe400008f0eff */
[----:B------:R-:W-:Y:S01]  /*3700*/  CS2R R50, SRZ ;  /* 0x0000000000327805 */ /* 0x000fe2000001ff00 */
[----:B--2---:R-:W-:-:S04]  /*3710*/  LEA R16, P2, R52, R234, 0x1 ;  /* 0x000000ea34107211 */ /* 0x004fc800078408ff */
[----:B------:R-:W-:Y:S02]  /*3720*/  LEA.HI.X.SX32 R17, R52, R3, 0x1, P2 ;  /* 0x0000000334117211 */ /* 0x000fe400010f0eff */
[----:B------:R-:W-:-:S03]  /*3730*/  CS2R R52, SRZ ;  /* 0x0000000000347805 */ /* 0x000fc6000001ff00 */
[----:B------:R0:W-:Y:S04]  /*3740*/  STL.64 [R1+0xe8], R16 ;  /* 0x0000e81001007387 */ /* 0x0001e80000100a00 */
[----:B------:R1:W-:Y:S04]  /*3750*/  STL.64 [R1+0xf8], R36 ;  /* 0x0000f82401007387 */ /* 0x0003e80000100a00 */
[----:B------:R2:W-:Y:S01]  /*3760*/  STL.64 [R1+0xf0], R34 ;  /* 0x0000f02201007387 */ /* 0x0005e20000100a00 */
[----:B0-----:R-:W-:-:S03]  /*3770*/  LEA R16, R7, R5, 0x2 ;  /* 0x0000000507107211 */ /* 0x001fc600078e10ff */
[----:B------:R0:W-:Y:S01]  /*3780*/  STL.64 [R1+0xe0], R38 ;  /* 0x0000e02601007387 */ /* 0x0001e20000100a00 */
[----:B-1----:R-:W-:Y:S01]  /*3790*/  LEA R36, P1, R54, R234, 0x1 ;  /* 0x000000ea36247211 */ /* 0x002fe200078208ff */
[----:B------:R-:W-:-:S03]  /*37a0*/  IMAD R20, R7, 0x4, R16 ;  /* 0x0000000407147824 */ /* 0x000fc600078e0210 */
[-C--:B------:R-:W-:Y:S02]  /*37b0*/  LEA.HI.X.SX32 R37, R54, R3.reuse, 0x1, P1 ;  /* 0x0000000336257211 */ /* 0x080fe400008f0eff */
[----:B--2---:R-:W-:Y:S01]  /*37c0*/  LEA R34, P2, R56, R234, 0x1 ;  /* 0x000000ea38227211 */ /* 0x004fe200078408ff */
[----:B------:R-:W-:Y:S01]  /*37d0*/  CS2R R54, SRZ ;  /* 0x0000000000367805 */ /* 0x000fe2000001ff00 */
[C---:B------:R-:W-:Y:S01]  /*37e0*/  LEA R6, R7.reuse, R20, 0x2 ;  /* 0x0000001407067211 */ /* 0x040fe200078e10ff */
[----:B------:R1:W-:Y:S01]  /*37f0*/  STL.64 [R1+0xd8], R36 ;  /* 0x0000d82401007387 */ /* 0x0003e20000100a00 */
[----:B0-----:R-:W-:Y:S02]  /*3800*/  LEA R38, P0, R12, R234, 0x1 ;  /* 0x000000ea0c267211 */ /* 0x001fe400078008ff */
[-C--:B------:R-:W-:Y:S02]  /*3810*/  LEA.HI.X.SX32 R35, R56, R3.reuse, 0x1, P2 ;  /* 0x0000000338237211 */ /* 0x080fe400010f0eff */
[----:B------:R-:W-:Y:S01]  /*3820*/  LEA.HI.X.SX32 R39, R12, R3, 0x1, P0 ;  /* 0x000000030c277211 */ /* 0x000fe200000f0eff */
[----:B------:R-:W-:Y:S01]  /*3830*/  CS2R R56, SRZ ;  /* 0x0000000000387805 */ /* 0x000fe2000001ff00 */
[----:B------:R-:W-:Y:S01]  /*3840*/  LEA R15, R7, R6, 0x2 ;  /* 0x00000006070f7211 */ /* 0x000fe200078e10ff */
[----:B------:R0:W-:Y:S01]  /*3850*/  STL.64 [R1+0xd0], R34 ;  /* 0x0000d02201007387 */ /* 0x0001e20000100a00 */
[----:B-1----:R-:W-:-:S03]  /*3860*/  LEA R36, P1, R30, R234, 0x1 ;  /* 0x000000ea1e247211 */ /* 0x002fc600078208ff */
[----:B------:R-:W-:Y:S01]  /*3870*/  STL.64 [R1+0xc8], R38 ;  /* 0x0000c82601007387 */ /* 0x000fe20000100a00 */
[----:B------:R-:W-:Y:S01]  /*3880*/  IMAD R19, R7, 0x4, R15 ;  /* 0x0000000407137824 */ /* 0x000fe200078e020f */
[----:B------:R-:W-:-:S04]  /*3890*/  LEA.HI.X.SX32 R37, R30, R3, 0x1, P1 ;  /* 0x000000031e257211 */ /* 0x000fc800008f0eff */
[C---:B------:R-:W-:Y:S02]  /*38a0*/  LEA R12, R7.reuse, R19, 0x2 ;  /* 0x00000013070c7211 */ /* 0x040fe400078e10ff */
[C---:B0-----:R-:W-:Y:S01]  /*38b0*/  LEA R34, P2, R32.reuse, R234, 0x1 ;  /* 0x000000ea20227211 */ /* 0x041fe200078408ff */
[----:B------:R0:W-:Y:S01]  /*38c0*/  STL.64 [R1+0xc0], R36 ;  /* 0x0000c02401007387 */ /* 0x0001e20000100a00 */
[C---:B------:R-:W-:Y:S02]  /*38d0*/  LEA R13, R7.reuse, R12, 0x2 ;  /* 0x0000000c070d7211 */ /* 0x040fe400078e10ff */
[-C--:B------:R-:W-:Y:S02]  /*38e0*/  LEA.HI.X.SX32 R35, R32, R3.reuse, 0x1, P2 ;  /* 0x0000000320237211 */ /* 0x080fe400010f0eff */
[C---:B------:R-:W-:Y:S01]  /*38f0*/  LEA R30, P2, R28.reuse, R234, 0x1 ;  /* 0x000000ea1c1e7211 */ /* 0x040fe200078408ff */
[----:B------:R-:W-:Y:S02]  /*3900*/  IMAD R17, R7, 0x4, R13 ;  /* 0x0000000407117824 */ /* 0x000fe400078e020d */
[----:B------:R1:W-:Y:S01]  /*3910*/  STL.64 [R1+0xb8], R34 ;  /* 0x0000b82201007387 */ /* 0x0003e20000100a00 */
[----:B------:R-:W-:-:S02]  /*3920*/  LEA.HI.X.SX32 R31, R28, R3, 0x1, P2 ;  /* 0x000000031c1f7211 */ /* 0x000fc400010f0eff */
[----:B0-----:R-:W-:-:S04]  /*3930*/  LEA R36, P0, R24, R234, 0x1 ;  /* 0x000000ea18247211 */ /* 0x001fc800078008ff */
[-C--:B------:R-:W-:Y:S02]  /*3940*/  LEA.HI.X.SX32 R37, R24, R3.reuse, 0x1, P0 ;  /* 0x0000000318257211 */ /* 0x080fe400000f0eff */
[-C--:B------:R-:W-:Y:S02]  /*3950*/  LEA R24, P2, R22, R234.reuse, 0x1 ;  /* 0x000000ea16187211 */ /* 0x080fe400078408ff */
[-C--:B-1----:R-:W-:Y:S01]  /*3960*/  LEA R34, P1, R26, R234.reuse, 0x1 ;  /* 0x000000ea1a227211 */ /* 0x082fe200078208ff */
[----:B------:R-:W-:Y:S01]  /*3970*/  STL.64 [R1+0xb0], R36 ;  /* 0x0000b02401007387 */ /* 0x000fe20000100a00 */
[-C--:B------:R-:W-:Y:S02]  /*3980*/  LEA.HI.X.SX32 R25, R22, R3.reuse, 0x1, P2 ;  /* 0x0000000316197211 */ /* 0x080fe400010f0eff */
[----:B------:R-:W-:Y:S01]  /*3990*/  LEA.HI.X.SX32 R35, R26, R3, 0x1, P1 ;  /* 0x000000031a237211 */ /* 0x000fe200008f0eff */
[----:B------:R0:W-:Y:S01]  /*39a0*/  STL.64 [R1+0xa0], R30 ;  /* 0x0000a01e01007387 */ /* 0x0001e20000100a00 */
[----:B------:R-:W-:-:S03]  /*39b0*/  LEA R26, P1, R14, R234, 0x1 ;  /* 0x000000ea0e1a7211 */ /* 0x000fc600078208ff */
[----:B------:R-:W-:Y:S01]  /*39c0*/  STL.64 [R1+0xa8], R34 ;  /* 0x0000a82201007387 */ /* 0x000fe20000100a00 */
[----:B------:R-:W-:Y:S02]  /*39d0*/  LEA.HI.X.SX32 R27, R14, R3, 0x1, P1 ;  /* 0x000000030e1b7211 */ /* 0x000fe400008f0eff */
[----:B0-----:R-:W-:-:S04]  /*39e0*/  LEA R30, P0, R4, R234, 0x1 ;  /* 0x000000ea041e7211 */ /* 0x001fc800078008ff */
[----:B------:R-:W-:Y:S02]  /*39f0*/  LEA.HI.X.SX32 R31, R4, R3, 0x1, P0 ;  /* 0x00000003041f7211 */ /* 0x000fe400000f0eff */
[----:B------:R-:W-:Y:S02]  /*3a00*/  LEA R4, R7, R17, 0x2 ;  /* 0x0000001107047211 */ /* 0x000fe400078e10ff */
[----:B------:R-:W-:Y:S01]  /*3a10*/  LEA R28, P0, R5, R234, 0x1 ;  /* 0x000000ea051c7211 */ /* 0x000fe200078008ff */
[----:B------:R-:W-:Y:S01]  /*3a20*/  STL.64 [R1+0x98], R30 ;  /* 0x0000981e01007387 */ /* 0x000fe20000100a00 */
[----:B------:R-:W-:Y:S02]  /*3a30*/  LEA R14, R7, R4, 0x2 ;  /* 0x00000004070e7211 */ /* 0x000fe400078e10ff */
[----:B------:R-:W-:Y:S01]  /*3a40*/  LEA.HI.X.SX32 R29, R5, R3, 0x1, P0 ;  /* 0x00000003051d7211 */ /* 0x000fe200000f0eff */
[----:B------:R0:W-:Y:S04]  /*3a50*/  STL.64 [R1+0x90], R26 ;  /* 0x0000901a01007387 */ /* 0x0001e80000100a00 */
[----:B------:R1:W-:Y:S04]  /*3a60*/  STL.64 [R1+0x88], R24 ;  /* 0x0000881801007387 */ /* 0x0003e80000100a00 */
[----:B------:R-:W-:Y:S01]  /*3a70*/  STL.64 [R1+0x80], R28 ;  /* 0x0000801c01007387 */ /* 0x000fe20000100a00 */
[----:B0-----:R-:W-:-:S02]  /*3a80*/  LEA R26, P1, R16, R234, 0x1 ;  /* 0x000000ea101a7211 */ /* 0x001fc400078208ff */
[-C--:B-1----:R-:W-:Y:S02]  /*3a90*/  LEA R24, P2, R20, R234.reuse, 0x1 ;  /* 0x000000ea14187211 */ /* 0x082fe400078408ff */
[-C--:B------:R-:W-:Y:S01]  /*3aa0*/  LEA.HI.X.SX32 R27, R16, R3.reuse, 0x1, P1 ;  /* 0x00000003101b7211 */ /* 0x080fe200008f0eff */
[----:B------:R-:W-:Y:S01]  /*3ab0*/  IMAD R16, R7, 0x4, R14 ;  /* 0x0000000407107824 */ /* 0x000fe200078e020e */
[-C--:B------:R-:W-:Y:S02]  /*3ac0*/  LEA.HI.X.SX32 R25, R20, R3.reuse, 0x1, P2 ;  /* 0x0000000314197211 */ /* 0x080fe400010f0eff */
[----:B------:R-:W-:Y:S01]  /*3ad0*/  LEA R22, P2, R19, R234, 0x1 ;  /* 0x000000ea13167211 */ /* 0x000fe200078408ff */
[----:B------:R0:W-:Y:S01]  /*3ae0*/  STL.64 [R1+0x78], R26 ;  /* 0x0000781a01007387 */ /* 0x0001e20000100a00 */
[----:B------:R-:W-:Y:S02]  /*3af0*/  LEA R5, R7, R16, 0x2 ;  /* 0x0000001007057211 */ /* 0x000fe400078e10ff */
[----:B------:R-:W-:Y:S01]  /*3b00*/  LEA.HI.X.SX32 R23, R19, R3, 0x1, P2 ;  /* 0x0000000313177211 */ /* 0x000fe200010f0eff */
[----:B------:R1:W-:Y:S01]  /*3b10*/  STL.64 [R1+0x70], R24 ;  /* 0x0000701801007387 */ /* 0x0003e20000100a00 */
[----:B0-----:R-:W-:-:S02]  /*3b20*/  LEA R26, P0, R6, R234, 0x1 ;  /* 0x000000ea061a7211 */ /* 0x001fc400078008ff */
[C---:B-1----:R-:W-:Y:S02]  /*3b30*/  LEA R24, P1, R15.reuse, R234, 0x1 ;  /* 0x000000ea0f187211 */ /* 0x042fe400078208ff */
[-C--:B------:R-:W-:Y:S02]  /*3b40*/  LEA.HI.X.SX32 R27, R6, R3.reuse, 0x1, P0 ;  /* 0x00000003061b7211 */ /* 0x080fe400000f0eff */
[----:B------:R-:W-:Y:S02]  /*3b50*/  LEA.HI.X.SX32 R25, R15, R3, 0x1, P1 ;  /* 0x000000030f197211 */ /* 0x000fe400008f0eff */
[C---:B------:R-:W-:Y:S01]  /*3b60*/  LEA R6, R7.reuse, R5, 0x2 ;  /* 0x0000000507067211 */ /* 0x040fe200078e10ff */
[----:B------:R0:W-:Y:S04]  /*3b70*/  STL.64 [R1+0x68], R26 ;  /* 0x0000681a01007387 */ /* 0x0001e80000100a00 */
[----:B------:R1:W-:Y:S01]  /*3b80*/  STL.64 [R1+0x60], R24 ;  /* 0x0000601801007387 */ /* 0x0003e20000100a00 */
[----:B------:R-:W-:-:S03]  /*3b90*/  IMAD R15, R7, 0x4, R6 ;  /* 0x00000004070f7824 */ /* 0x000fc600078e0206 */
[----:B------:R2:W-:Y:S01]  /*3ba0*/  STL.64 [R1+0x58], R22 ;  /* 0x0000581601007387 */ /* 0x0005e20000100a00 */
[CC--:B0-----:R-:W-:Y:S02]  /*3bb0*/  LEA R26, P0, R12.reuse, R234.reuse, 0x1 ;  /* 0x000000ea0c1a7211 */ /* 0x0c1fe400078008ff */
[-C--:B-1----:R-:W-:Y:S02]  /*3bc0*/  LEA R24, P1, R13, R234.reuse, 0x1 ;  /* 0x000000ea0d187211 */ /* 0x082fe400078208ff */
[-C--:B------:R-:W-:Y:S02]  /*3bd0*/  LEA.HI.X.SX32 R27, R12, R3.reuse, 0x1, P0 ;  /* 0x000000030c1b7211 */ /* 0x080fe400000f0eff */
[----:B--2---:R-:W-:Y:S02]  /*3be0*/  LEA R22, P2, R17, R234, 0x1 ;  /* 0x000000ea11167211 */ /* 0x004fe400078408ff */
[-C--:B------:R-:W-:Y:S01]  /*3bf0*/  LEA.HI.X.SX32 R25, R13, R3.reuse, 0x1, P1 ;  /* 0x000000030d197211 */ /* 0x080fe200008f0eff */
[----:B------:R0:W-:Y:S01]  /*3c00*/  STL.64 [R1+0x50], R26 ;  /* 0x0000501a01007387 */ /* 0x0001e20000100a00 */
[----:B------:R-:W-:-:S02]  /*3c10*/  LEA.HI.X.SX32 R23, R17, R3, 0x1, P2 ;  /* 0x0000000311177211 */ /* 0x000fc400010f0eff */
[C---:B------:R-:W-:Y:S01]  /*3c20*/  LEA R12, R7.reuse, R15, 0x2 ;  /* 0x0000000f070c7211 */ /* 0x040fe200078e10ff */
[----:B------:R1:W-:Y:S03]  /*3c30*/  STL.64 [R1+0x48], R24 ;  /* 0x0000481801007387 */ /* 0x0003e60000100a00 */
[----:B------:R-:W-:Y:S01]  /*3c40*/  LEA R13, R7, R12, 0x2 ;  /* 0x0000000c070d7211 */ /* 0x000fe200078e10ff */
[----:B------:R2:W-:Y:S01]  /*3c50*/  STL.64 [R1+0x40], R22 ;  /* 0x0000401601007387 */ /* 0x0005e20000100a00 */
[-C--:B0-----:R-:W-:Y:S02]  /*3c60*/  LEA R26, P0, R4, R234.reuse, 0x1 ;  /* 0x000000ea041a7211 */ /* 0x081fe400078008ff */
[----:B-1----:R-:W-:Y:S02]  /*3c70*/  LEA R24, P1, R14, R234, 0x1 ;  /* 0x000000ea0e187211 */ /* 0x002fe400078208ff */
[----:B------:R-:W-:-:S02]  /*3c80*/  LEA.HI.X.SX32 R27, R4, R3, 0x1, P0 ;  /* 0x00000003041b7211 */ /* 0x000fc400000f0eff */
[----:B--2---:R-:W-:Y:S02]  /*3c90*/  LEA R22, P2, R16, R234, 0x1 ;  /* 0x000000ea10167211 */ /* 0x004fe400078408ff */
[-C--:B------:R-:W-:Y:S01]  /*3ca0*/  LEA.HI.X.SX32 R25, R14, R3.reuse, 0x1, P1 ;  /* 0x000000030e197211 */ /* 0x080fe200008f0eff */
[C---:B------:R-:W-:Y:S01]  /*3cb0*/  IMAD R14, R7.reuse, 0x4, R13 ;  /* 0x00000004070e7824 */ /* 0x040fe200078e020d */
[----:B------:R-:W-:Y:S01]  /*3cc0*/  LEA.HI.X.SX32 R23, R16, R3, 0x1, P2 ;  /* 0x0000000310177211 */ /* 0x000fe200010f0eff */
[----:B------:R0:W-:Y:S03]  /*3cd0*/  STL.64 [R1+0x38], R26 ;  /* 0x0000381a01007387 */ /* 0x0001e60000100a00 */
[----:B------:R-:W-:Y:S01]  /*3ce0*/  LEA R4, R7, R14, 0x2 ;  /* 0x0000000e07047211 */ /* 0x000fe200078e10ff */
[----:B------:R1:W-:Y:S04]  /*3cf0*/  STL.64 [R1+0x30], R24 ;  /* 0x0000301801007387 */ /* 0x0003e80000100a00 */
[----:B------:R2:W-:Y:S01]  /*3d00*/  STL.64 [R1+0x28], R22 ;  /* 0x0000281601007387 */ /* 0x0005e20000100a00 */
[----:B0-----:R-:W-:-:S04]  /*3d10*/  LEA R26, P0, R5, R234, 0x1 ;  /* 0x000000ea051a7211 */ /* 0x001fc800078008ff */
[-C--:B------:R-:W-:Y:S02]  /*3d20*/  LEA.HI.X.SX32 R27, R5, R3.reuse, 0x1, P0 ;  /* 0x00000003051b7211 */ /* 0x080fe400000f0eff */
[CC--:B-1----:R-:W-:Y:S02]  /*3d30*/  LEA R24, P1, R6.reuse, R234.reuse, 0x1 ;  /* 0x000000ea06187211 */ /* 0x0c2fe400078208ff */
[----:B--2---:R-:W-:Y:S01]  /*3d40*/  LEA R22, P2, R15, R234, 0x1 ;  /* 0x000000ea0f167211 */ /* 0x004fe200078408ff */
[----:B------:R-:W-:Y:S01]  /*3d50*/  STL.64 [R1+0x20], R26 ;  /* 0x0000201a01007387 */ /* 0x000fe20000100a00 */
[----:B------:R-:W-:Y:S02]  /*3d60*/  LEA R5, R7, R4, 0x2 ;  /* 0x0000000407057211 */ /* 0x000fe400078e10ff */
[-C--:B------:R-:W-:Y:S02]  /*3d70*/  LEA.HI.X.SX32 R23, R15, R3.reuse, 0x1, P2 ;  /* 0x000000030f177211 */ /* 0x080fe400010f0eff */
[----:B------:R-:W-:Y:S01]  /*3d80*/  LEA.HI.X.SX32 R25, R6, R3, 0x1, P1 ;  /* 0x0000000306197211 */ /* 0x000fe200008f0eff */
[----:B------:R-:W-:Y:S01]  /*3d90*/  IMAD R6, R7, 0x4, R5 ;  /* 0x0000000407067824 */ /* 0x000fe200078e0205 */
[-C--:B------:R-:W-:Y:S01]  /*3da0*/  LEA R16, P1, R13, R234.reuse, 0x1 ;  /* 0x000000ea0d107211 */ /* 0x080fe200078208ff */
[----:B------:R0:W-:Y:S01]  /*3db0*/  STL.64 [R1+0x10], R22 ;  /* 0x0000101601007387 */ /* 0x0001e20000100a00 */
[----:B------:R-:W-:-:S02]  /*3dc0*/  LEA R250, P2, R14, R234, 0x1 ;  /* 0x000000ea0efa7211 */ /* 0x000fc400078408ff */
[----:B------:R-:W-:Y:S01]  /*3dd0*/  LEA R7, R7, R6, 0x2 ;  /* 0x0000000607077211 */ /* 0x000fe200078e10ff */
[----:B------:R-:W-:Y:S01]  /*3de0*/  STL.64 [R1+0x18], R24 ;  /* 0x0000181801007387 */ /* 0x000fe20000100a00 */
[-C--:B------:R-:W-:Y:S02]  /*3df0*/  LEA.HI.X.SX32 R17, R13, R3.reuse, 0x1, P1 ;  /* 0x000000030d117211 */ /* 0x080fe400008f0eff */
[----:B------:R-:W-:Y:S02]  /*3e00*/  LEA.HI.X.SX32 R251, R14, R3, 0x1, P2 ;  /* 0x000000030efb7211 */ /* 0x000fe400010f0eff */
[-C--:B------:R-:W-:Y:S02]  /*3e10*/  LEA R242, P1, R5, R234.reuse, 0x1 ;  /* 0x000000ea05f27211 */ /* 0x080fe400078208ff */
[-C--:B------:R-:W-:Y:S02]  /*3e20*/  LEA R238, P2, R6, R234.reuse, 0x1 ;  /* 0x000000ea06ee7211 */ /* 0x080fe400078408ff */
[----:B0-----:R-:W-:-:S02]  /*3e30*/  LEA R22, P0, R12, R234, 0x1 ;  /* 0x000000ea0c167211 */ /* 0x001fc400078008ff */
[----:B------:R-:W-:Y:S02]  /*3e40*/  LOP3.LUT R13, R18, 0x10, R138, 0x78, !PT ;  /* 0x00000010120d7812 */ /* 0x000fe400078e788a */
[-C--:B------:R-:W-:Y:S02]  /*3e50*/  LEA.HI.X.SX32 R23, R12, R3.reuse, 0x1, P0 ;  /* 0x000000030c177211 */ /* 0x080fe400000f0eff */
[CC--:B------:R-:W-:Y:S02]  /*3e60*/  LEA R246, P0, R4.reuse, R234.reuse, 0x1 ;  /* 0x000000ea04f67211 */ /* 0x0c0fe400078008ff */
[----:B------:R-:W-:Y:S01]  /*3e70*/  LEA R234, P3, R7, R234, 0x1 ;  /* 0x000000ea07ea7211 */ /* 0x000fe200078608ff */
[----:B------:R-:W-:Y:S01]  /*3e80*/  STL.64 [R1+0x8], R22 ;  /* 0x0000081601007387 */ /* 0x000fe20000100a00 */
[-C--:B------:R-:W-:Y:S02]  /*3e90*/  LEA.HI.X.SX32 R247, R4, R3.reuse, 0x1, P0 ;  /* 0x0000000304f77211 */ /* 0x080fe400000f0eff */
[-C--:B------:R-:W-:Y:S01]  /*3ea0*/  LEA.HI.X.SX32 R243, R5, R3.reuse, 0x1, P1 ;  /* 0x0000000305f37211 */ /* 0x080fe200008f0eff */
[----:B------:R0:W-:Y:S01]  /*3eb0*/  STL.64 [R1], R16 ;  /* 0x0000001001007387 */ /* 0x0001e20000100a00 */
[----:B------:R-:W-:-:S02]  /*3ec0*/  LEA.HI.X.SX32 R239, R6, R3, 0x1, P2 ;  /* 0x0000000306ef7211 */ /* 0x000fc400010f0eff */
[----:B------:R-:W-:Y:S01]  /*3ed0*/  LEA.HI.X.SX32 R235, R7, R3, 0x1, P3 ;  /* 0x0000000307eb7211 */ /* 0x000fe200018f0eff */
[----:B------:R-:W-:Y:S01]  /*3ee0*/  IMAD.MOV.U32 R3, RZ, RZ, c[0x0][0x1a4] ;  /* 0x00006900ff037624 */ /* 0x000fe200078e00ff */
[C---:B------:R-:W-:Y:S01]  /*3ef0*/  LOP3.LUT P0, RZ, R138.reuse, 0x7, RZ, 0xc0, !PT ;  /* 0x000000078aff7812 */ /* 0x040fe2000780c0ff */
[----:B------:R-:W-:Y:S01]  /*3f00*/  IMAD.MOV.U32 R7, RZ, RZ, RZ ;  /* 0x000000ffff077224 */ /* 0x000fe200078e00ff */
[----:B------:R-:W-:Y:S01]  /*3f10*/  LOP3.LUT P1, RZ, R138, 0x3, RZ, 0xc0, !PT ;  /* 0x000000038aff7812 */ /* 0x000fe2000782c0ff */
[C---:B------:R-:W-:Y:S01]  /*3f20*/  IMAD R14, R3.reuse, 0x5, RZ ;  /* 0x00000005030e7824 */ /* 0x040fe200078e02ff */
[C---:B------:R-:W-:Y:S01]  /*3f30*/  LOP3.LUT R4, R0.reuse, 0x10, RZ, 0x3c, !PT ;  /* 0x0000001000047812 */ /* 0x040fe200078e3cff */
[----:B------:R-:W-:Y:S01]  /*3f40*/  IMAD R15, R3, 0x6, RZ ;  /* 0x00000006030f7824 */ /* 0x000fe200078e02ff */
[----:B------:R-:W-:Y:S01]  /*3f50*/  LOP3.LUT R138, R13, 0x40, RZ, 0x3c, !PT ;  /* 0x000000400d8a7812 */ /* 0x000fe200078e3cff */
[C---:B0-----:R-:W-:Y:S01]  /*3f60*/  IMAD R16, R3.reuse, 0x7, RZ ;  /* 0x0000000703107824 */ /* 0x041fe200078e02ff */
[----:B------:R-:W-:Y:S01]  /*3f70*/  LOP3.LUT R4, R0, 0x40, RZ, 0x3c, !PT ;  /* 0x0000004000047812 */ /* 0x000fe200078e3cff */
[----:B------:R-:W-:Y:S01]  /*3f80*/  IMAD.WIDE R138, R3, 0x2, R154 ;  /* 0x00000002038a7825 */ /* 0x000fe200078e029a */
[----:B------:R-:W-:-:S02]  /*3f90*/  LOP3.LUT R140, R13, 0x60, RZ, 0x3c, !PT ;  /* 0x000000600d8c7812 */ /* 0x000fc400078e3cff */
[C---:B------:R-:W-:Y:S01]  /*3fa0*/  LOP3.LUT R4, R0.reuse, 0x70, RZ, 0x3c, !PT ;  /* 0x0000007000047812 */ /* 0x040fe200078e3cff */
[C---:B------:R-:W-:Y:S01]  /*3fb0*/  IMAD.WIDE R140, R3.reuse, 0x2, R156 ;  /* 0x00000002038c7825 */ /* 0x040fe200078e029c */
[C---:B------:R-:W-:Y:S01]  /*3fc0*/  SHF.L.U32 R4, R3.reuse, 0x1, RZ ;  /* 0x0000000103047819 */ /* 0x040fe200000006ff */
[----:B------:R0:W-:Y:S01]  /*3fd0*/  STL.64 [R1+0x7d0], R138 ;  /* 0x0007d08a01007387 */ /* 0x0001e20000100a00 */
[C---:B------:R-:W-:Y:S01]  /*3fe0*/  LOP3.LUT R5, R0.reuse, 0x30, RZ, 0x3c, !PT ;  /* 0x0000003000057812 */ /* 0x040fe200078e3cff */
[C---:B------:R-:W-:Y:S01]  /*3ff0*/  IMAD R19, R3.reuse, 0x9, RZ ;  /* 0x0000000903137824 */ /* 0x040fe200078e02ff */
[C---:B------:R-:W-:Y:S01]  /*4000*/  LOP3.LUT R5, R0.reuse, 0x60, RZ, 0x3c, !PT ;  /* 0x0000006000057812 */ /* 0x040fe200078e3cff */
[----:B------:R-:W-:Y:S01]  /*4010*/  IMAD R5, R3, 0x3, RZ ;  /* 0x0000000303057824 */ /* 0x000fe200078e02ff */
[----:B------:R-:W-:Y:S01]  /*4020*/  LOP3.LUT R6, R0, 0x20, RZ, 0x3c, !PT ;  /* 0x0000002000067812 */ /* 0x000fe200078e3cff */
[----:B------:R-:W-:Y:S01]  /*4030*/  IMAD.WIDE R142, R4, 0x2, R154 ;  /* 0x00000002048e7825 */ /* 0x000fe200078e029a */
[----:B------:R1:W-:Y:S01]  /*4040*/  STL.64 [R1+0x7c8], R140 ;  /* 0x0007c88c01007387 */ /* 0x0003e20000100a00 */
[----:B------:R-:W-:-:S02]  /*4050*/  LOP3.LUT R6, R0, 0x50, RZ, 0x3c, !PT ;  /* 0x0000005000067812 */ /* 0x000fc400078e3cff */
[C---:B------:R-:W-:Y:S01]  /*4060*/  IMAD.SHL.U32 R6, R3.reuse, 0x4, RZ ;  /* 0x0000000403067824 */ /* 0x040fe200078e00ff */
[----:B------:R-:W-:Y:S01]  /*4070*/  STL.64 [R1+0x7c0], R142 ;  /* 0x0007c08e01007387 */ /* 0x000fe20000100a00 */
[----:B0-----:R-:W-:Y:S01]  /*4080*/  IMAD.WIDE R138, R4, 0x2, R156 ;  /* 0x00000002048a7825 */ /* 0x001fe200078e029c */
[C---:B------:R-:W-:Y:S02]  /*4090*/  SHF.L.U32 R17, R3.reuse, 0x3, RZ ;  /* 0x0000000303117819 */ /* 0x040fe400000006ff */
[C---:B------:R-:W-:Y:S01]  /*40a0*/  SHF.L.U32 R26, R3.reuse, 0x4, RZ ;  /* 0x00000004031a7819 */ /* 0x040fe200000006ff */
[C---:B------:R-:W-:Y:S01]  /*40b0*/  IMAD R20, R3.reuse, 0xa, RZ ;  /* 0x0000000a03147824 */ /* 0x040fe200078e02ff */
[----:B------:R0:W-:Y:S01]  /*40c0*/  STL.64 [R1+0x7b8], R138 ;  /* 0x0007b88a01007387 */ /* 0x0001e20000100a00 */
[----:B------:R-:W-:Y:S01]  /*40d0*/  IMAD R21, R3, 0xb, RZ ;  /* 0x0000000b03157824 */ /* 0x000fe200078e02ff */
[----:B------:R-:W-:Y:S01]  /*40e0*/  LOP3.LUT R18, R13, 0x20, RZ, 0x3c, !PT ;  /* 0x000000200d127812 */ /* 0x000fe200078e3cff */
[----:B-1----:R-:W-:Y:S01]  /*40f0*/  IMAD.WIDE R140, R5, 0x2, R154 ;  /* 0x00000002058c7825 */ /* 0x002fe200078e029a */
[----:B------:R-:W-:-:S02]  /*4100*/  MOV R12, RZ ;  /* 0x000000ff000c7202 */ /* 0x000fc40000000f00 */
[----:B------:R-:W-:Y:S01]  /*4110*/  LOP3.LUT R18, R8, 0x40, RZ, 0x3c, !PT ;  /* 0x0000004008127812 */ /* 0x000fe200078e3cff */
[----:B------:R-:W-:Y:S01]  /*4120*/  IMAD.WIDE R4, R5, 0x2, R156 ;  /* 0x0000000205047825 */ /* 0x000fe200078e029c */
[----:B------:R1:W-:Y:S03]  /*4130*/  STL.64 [R1+0x7b0], R140 ;  /* 0x0007b08c01007387 */ /* 0x0003e60000100a00 */
[----:B------:R-:W-:Y:S01]  /*4140*/  IMAD R22, R3, 0xc, RZ ;  /* 0x0000000c03167824 */ /* 0x000fe200078e02ff */
[----:B------:R2:W-:Y:S01]  /*4150*/  STL.64 [R1+0x7a8], R4 ;  /* 0x0007a80401007387 */ /* 0x0005e20000100a00 */
[----:B0-----:R-:W-:-:S04]  /*4160*/  IMAD.WIDE R138, R6, 0x2, R154 ;  /* 0x00000002068a7825 */ /* 0x001fc800078e029a */
[C---:B------:R-:W-:Y:S01]  /*4170*/  IMAD R23, R3.reuse, 0xd, RZ ;  /* 0x0000000d03177824 */ /* 0x040fe200078e02ff */
[----:B------:R0:W-:Y:S01]  /*4180*/  STL.64 [R1+0x7a0], R138 ;  /* 0x0007a08a01007387 */ /* 0x0001e20000100a00 */
[----:B------:R-:W-:Y:S02]  /*4190*/  IMAD R24, R3, 0xe, RZ ;  /* 0x0000000e03187824 */ /* 0x000fe400078e02ff */
[----:B-1----:R-:W-:-:S04]  /*41a0*/  IMAD.WIDE R140, R6, 0x2, R156 ;  /* 0x00000002068c7825 */ /* 0x002fc800078e029c */
[C---:B--2---:R-:W-:Y:S01]  /*41b0*/  IMAD.WIDE R4, R14.reuse, 0x2, R154 ;  /* 0x000000020e047825 */ /* 0x044fe200078e029a */
        /* <DEDUP_REMOVED lines=8> */
[--C-:B--2---:R-:W-:Y:S01]  /*4240*/  IMAD.WIDE R4, R15, 0x2, R156.reuse ;  /* 0x000000020f047825 */ /* 0x104fe200078e029c */
[----:B------:R-:W-:Y:S03]  /*4250*/  STL.64 [R1+0x780], R140 ;  /* 0x0007808c01007387 */ /* 0x000fe60000100a00 */
[C---:B------:R-:W-:Y:S01]  /*4260*/  IMAD.WIDE R14, R16.reuse, 0x2, R156 ;  /* 0x00000002100e7825 */ /* 0x040fe200078e029c */
[----:B------:R1:W-:Y:S03]  /*4270*/  STL.64 [R1+0x778], R4 ;  /* 0x0007780401007387 */ /* 0x0003e60000100a00 */
[----:B0-----:R-:W-:-:S04]  /*4280*/  IMAD.WIDE R138, R16, 0x2, R154 ;  /* 0x00000002108a7825 */ /* 0x001fc800078e029a */
[C---:B------:R-:W-:Y:S01]  /*4290*/  IMAD R29, R3.reuse, 0x13, RZ ;  /* 0x00000013031d7824 */ /* 0x040fe200078e02ff */
[----:B------:R-:W-:Y:S01]  /*42a0*/  STL.64 [R1+0x770], R138 ;  /* 0x0007708a01007387 */ /* 0x000fe20000100a00 */
[C---:B------:R-:W-:Y:S02]  /*42b0*/  IMAD R30, R3.reuse, 0x14, RZ ;  /* 0x00000014031e7824 */ /* 0x040fe400078e02ff */
[----:B------:R-:W-:Y:S01]  /*42c0*/  IMAD R31, R3, 0x15, RZ ;  /* 0x00000015031f7824 */ /* 0x000fe200078e02ff */
[----:B------:R0:W-:Y:S01]  /*42d0*/  STL.64 [R1+0x768], R14 ;  /* 0x0007680e01007387 */ /* 0x0001e20000100a00 */
[----:B-1----:R-:W-:-:S04]  /*42e0*/  IMAD.WIDE R4, R17, 0x2, R154 ;  /* 0x0000000211047825 */ /* 0x002fc800078e029a */
[----:B------:R-:W-:Y:S01]  /*42f0*/  IMAD.WIDE R16, R17, 0x2, R156 ;  /* 0x0000000211107825 */ /* 0x000fe200078e029c */
[----:B------:R1:W-:Y:S03]  /*4300*/  STL.64 [R1+0x760], R4 ;  /* 0x0007600401007387 */ /* 0x0003e60000100a00 */
[C---:B------:R-:W-:Y:S01]  /*4310*/  IMAD R32, R3.reuse, 0x16, RZ ;  /* 0x0000001603207824 */ /* 0x040fe200078e02ff */
[----:B------:R2:W-:Y:S01]  /*4320*/  STL.64 [R1+0x758], R16 ;  /* 0x0007581001007387 */ /* 0x0005e20000100a00 */
[----:B------:R-:W-:Y:S02]  /*4330*/  IMAD R33, R3, 0x17, RZ ;  /* 0x0000001703217824 */ /* 0x000fe400078e02ff */
[----:B0-----:R-:W-:-:S04]  /*4340*/  IMAD.WIDE R14, R19, 0x2, R154 ;  /* 0x00000002130e7825 */ /* 0x001fc800078e029a */
[----:B------:R-:W-:Y:S01]  /*4350*/  IMAD R34, R3, 0x18, RZ ;  /* 0x0000001803227824 */ /* 0x000fe200078e02ff */
[----:B------:R0:W-:Y:S01]  /*4360*/  STL.64 [R1+0x750], R14 ;  /* 0x0007500e01007387 */ /* 0x0001e20000100a00 */
[----:B-1----:R-:W-:-:S04]  /*4370*/  IMAD.WIDE R4, R19, 0x2, R156 ;  /* 0x0000000213047825 */ /* 0x002fc800078e029c */
[C---:B--2---:R-:W-:Y:S01]  /*4380*/  IMAD.WIDE R16, R20.reuse, 0x2, R154 ;  /* 0x0000000214107825 */ /* 0x044fe200078e029a */
        /* <DEDUP_REMOVED lines=8> */
[----:B--2---:R-:W-:Y:S01]  /*4410*/  IMAD.WIDE R16, R21, 0x2, R156 ;  /* 0x0000000215107825 */ /* 0x004fe200078e029c */
        /* <DEDUP_REMOVED lines=12> */
[----:B------:R-:W-:Y:S02]  /*44e0*/  IMAD.SHL.U32 R42, R3, 0x20, RZ ;  /* 0x00000020032a7824 */ /* 0x000fe400078e00ff */
        /* <DEDUP_REMOVED lines=93> */
[----:B-1----:R-:W-:Y:S01]  /*4ac0*/  IMAD.WIDE R4, R39, 0x2, R154 ;  /* 0x0000000227047825 */ /* 0x002fe200078e029a */
[----:B------:R-:W-:-:S03]  /*4ad0*/  LOP3.LUT R3, R10, 0x40, RZ, 0x3c, !PT ;  /* 0x000000400a037812 */ /* 0x000fc600078e3cff */
[----:B--2---:R-:W-:Y:S01]  /*4ae0*/  IMAD.WIDE R16, R39, 0x2, R156 ;  /* 0x0000000227107825 */ /* 0x004fe200078e029c */
[----:B------:R1:W-:Y:S04]  /*4af0*/  STL.64 [R1+0x610], R4 ;  /* 0x0006100401007387 */ /* 0x0003e80000100a00 */
[----:B------:R2:W-:Y:S01]  /*4b00*/  STL.64 [R1+0x608], R16 ;  /* 0x0006081001007387 */ /* 0x0005e20000100a00 */
[----:B0-----:R-:W-:-:S05]  /*4b10*/  IMAD.WIDE R14, R40, 0x2, R154 ;  /* 0x00000002280e7825 */ /* 0x001fca00078e029a */
[----:B------:R0:W-:Y:S01]  /*4b20*/  STL.64 [R1+0x600], R14 ;  /* 0x0006000e01007387 */ /* 0x0001e20000100a00 */
[----:B-1----:R-:W-:-:S04]  /*4b30*/  IMAD.WIDE R4, R40, 0x2, R156 ;  /* 0x0000000228047825 */ /* 0x002fc800078e029c */
[C---:B--2---:R-:W-:Y:S01]  /*4b40*/  IMAD.WIDE R16, R41.reuse, 0x2, R154 ;  /* 0x0000000229107825 */ /* 0x044fe200078e029a */
[----:B------:R1:W-:Y:S04]  /*4b50*/  STL.64 [R1+0x5f8], R4 ;  /* 0x0005f80401007387 */ /* 0x0003e80000100a00 */
[----:B------:R2:W-:Y:S01]  /*4b60*/  STL.64 [R1+0x5f0], R16 ;  /* 0x0005f01001007387 */ /* 0x0005e20000100a00 */
[----:B0-----:R-:W-:-:S05]  /*4b70*/  IMAD.WIDE R14, R41, 0x2, R156 ;  /* 0x00000002290e7825 */ /* 0x001fca00078e029c */
[----:B------:R0:W-:Y:S01]  /*4b80*/  STL.64 [R1+0x5e8], R14 ;  /* 0x0005e80e01007387 */ /* 0x0001e20000100a00 */
[----:B-1----:R-:W-:-:S04]  /*4b90*/  IMAD.WIDE R4, R42, 0x2, R154 ;  /* 0x000000022a047825 */ /* 0x002fc800078e029a */
        /* <DEDUP_REMOVED lines=125> */
[----:B-1----:R-:W-:-:S05]  /*5370*/  IMAD.WIDE R4, R137, 0x2, R156 ;  /* 0x0000000289047825 */ /* 0x002fca00078e029c */
[----:B------:R2:W-:Y:S02]  /*5380*/  STL.64 [R1+0x3e8], R4 ;  /* 0x0003e80401007387 */ /* 0x0005e40000100a00 */
.L_x_1:
[----:B--2---:R-:W2:Y:S04]  /*5390*/  LDL.64 R4, [R1+0x7c8] ;  /* 0x0007c80001047983 */ /* 0x004ea80000100a00 */
[----:B------:R-:W3:Y:S04]  /*53a0*/  LDL.64 R40, [R1+0x7b0] ;  /* 0x0007b00001287983 */ /* 0x000ee80000100a00 */
[----:B------:R-:W4:Y:S04]  /*53b0*/  LDL.64 R26, [R1+0x7a8] ;  /* 0x0007a800011a7983 */ /* 0x000f280000100a00 */
[----:B------:R-:W5:Y:S04]  /*53c0*/  LDL.64 R24, [R1+0x798] ;  /* 0x0007980001187983 */ /* 0x000f680000100a00 */
[----:B------:R-:W5:Y:S04]  /*53d0*/  LDL.64 R34, [R1+0x790] ;  /* 0x0007900001227983 */ /* 0x000f680000100a00 */
[----:B------:R-:W5:Y:S04]  /*53e0*/  LDL.64 R32, [R1+0x788] ;  /* 0x0007880001207983 */ /* 0x000f680000100a00 */
[----:B------:R-:W5:Y:S04]  /*53f0*/  LDL.64 R42, [R1+0x7b8] ;  /* 0x0007b800012a7983 */ /* 0x000f680000100a00 */
[----:B------:R-:W5:Y:S04]  /*5400*/  LDL.64 R22, [R1+0x760] ;  /* 0x0007600001167983 */ /* 0x000f680000100a00 */
[----:B------:R-:W5:Y:S04]  /*5410*/  LDL.64 R36, [R1+0x758] ;  /* 0x0007580001247983 */ /* 0x000f680000100a00 */
[----:B------:R-:W5:Y:S01]  /*5420*/  LDL.64 R44, [R1+0x738] ;  /* 0x00073800012c7983 */ /* 0x000f620000100a00 */
[----:B------:R-:W-:-:S03]  /*5430*/  IMAD.WIDE R14, R7, 0x2, R156 ;  /* 0x00000002070e7825 */ /* 0x000fc600078e029c */
[----:B------:R-:W5:Y:S04]  /*5440*/  LDL.64 R18, [R1+0x7c0] ;  /* 0x0007c00001127983 */ /* 0x000f680000100a00 */
[----:B------:R-:W5:Y:S04]  /*5450*/  LDL.64 R28, [R1+0x778] ;  /* 0x00077800011c7983 */ /* 0x000f680000100a00 */
[----:B------:R-:W5:Y:S04]  /*5460*/  LDL.64 R38, [R1+0x7a0] ;  /* 0x0007a00001267983 */ /* 0x000f680000100a00 */
[----:B------:R4:W5:Y:S04]  /*5470*/  LDG.E.U16 R167, [R14.64] ;  /* 0x000000060ea77981 */ /* 0x000968000c1e1500 */
[----:B------:R-:W5:Y:S04]  /*5480*/  LDL.64 R120, [R1+0x748] ;  /* 0x0007480001787983 */ /* 0x000f680000100a00 */
[----:B------:R-:W5:Y:S01]  /*5490*/  LDL.64 R116, [R1+0x720] ;  /* 0x0007200001747983 */ /* 0x000f620000100a00 */
[----:B------:R-:W-:-:S03]  /*54a0*/  IMAD.WIDE R16, R7, 0x2, R154 ;  /* 0x0000000207107825 */ /* 0x000fc600078e029a */
[----:B------:R-:W5:Y:S04]  /*54b0*/  LDL.64 R118, [R1+0x728] ;  /* 0x0007280001767983 */ /* 0x000f680000100a00 */
[----:B------:R0:W5:Y:S04]  /*54c0*/  LDG.E.U16 R3, [R16.64] ;  /* 0x0000000610037981 */ /* 0x000168000c1e1500 */
[----:B------:R-:W5:Y:S04]  /*54d0*/  LDL.64 R46, [R1+0x710] ;  /* 0x00071000012e7983 */ /* 0x000f680000100a00 */
        /* <DEDUP_REMOVED lines=28> */
[----:B------:R-:W5:Y:S01]  /*56a0*/  LDL.64 R244, [R1+0x430] ;  /* 0x0004300001f47983 */ /* 0x000f620000100a00 */
[----:B--2---:R-:W-:-:S04]  /*56b0*/  IMAD.WIDE R4, R7, 0x2, R4 ;  /* 0x0000000207047825 */ /* 0x004fc800078e0204 */
[C---:B---3--:R-:W-:Y:S01]  /*56c0*/  IMAD.WIDE R124, R7.reuse, 0x2, R40 ;  /* 0x00000002077c7825 */ /* 0x048fe200078e0228 */
[----:B------:R5:W2:Y:S03]  /*56d0*/  LDG.E.U16 R143, [R4.64] ;  /* 0x00000006048f7981 */ /* 0x000aa6000c1e1500 */
[C---:B----4-:R-:W-:Y:S02]  /*56e0*/  IMAD.WIDE R14, R7.reuse, 0x2, R26 ;  /* 0x00000002070e7825 */ /* 0x050fe400078e021a */
[----:B------:R-:W3:Y:S04]  /*56f0*/  LDL.64 R26, [R1+0x750] ;  /* 0x00075000011a7983 */ /* 0x000ee80000100a00 */
[----:B------:R1:W4:Y:S01]  /*5700*/  LDG.E.U16 R123, [R14.64] ;  /* 0x000000060e7b7981 */ /* 0x000322000c1e1500 */
[----:B-----5:R-:W-:-:S03]  /*5710*/  IMAD.WIDE R4, R7, 0x2, R24 ;  /* 0x0000000207047825 */ /* 0x020fc600078e0218 */
[----:B------:R-:W5:Y:S01]  /*5720*/  LDL.64 R24, [R1+0x740] ;  /* 0x0007400001187983 */ /* 0x000f620000100a00 */
[----:B------:R-:W-:-:S03]  /*5730*/  IMAD.WIDE R40, R7, 0x2, R34 ;  /* 0x0000000207287825 */ /* 0x000fc600078e0222 */
[----:B------:R-:W2:Y:S01]  /*5740*/  LDL.64 R34, [R1+0x730] ;  /* 0x0007300001227983 */ /* 0x000ea20000100a00 */
[----:B-1----:R-:W-:-:S03]  /*5750*/  IMAD.WIDE R14, R7, 0x2, R32 ;  /* 0x00000002070e7825 */ /* 0x002fc600078e0220 */
[----:B------:R-:W4:Y:S01]  /*5760*/  LDL.64 R32, [R1+0x718] ;  /* 0x0007180001207983 */ /* 0x000f220000100a00 */
[----:B0-----:R-:W-:-:S03]  /*5770*/  IMAD.WIDE R16, R7, 0x2, R42 ;  /* 0x0000000207107825 */ /* 0x001fc600078e022a */
[----:B------:R-:W4:Y:S01]  /*5780*/  LDL.64 R42, [R1+0x708] ;  /* 0x00070800012a7983 */ /* 0x000f220000100a00 */
[----:B------:R-:W-:-:S03]  /*5790*/  IMAD.WIDE R22, R7, 0x2, R22 ;  /* 0x0000000207167825 */ /* 0x000fc600078e0216 */
[----:B------:R0:W4:Y:S04]  /*57a0*/  LDG.E.U16 R133, [R16.64] ;  /* 0x0000000610857981 */ /* 0x000128000c1e1500 */
[----:B------:R1:W4:Y:S01]  /*57b0*/  LDG.E.U16 R166, [R22.64] ;  /* 0x0000000616a67981 */ /* 0x000322000c1e1500 */
[----:B------:R-:W-:-:S03]  /*57c0*/  IMAD.WIDE R134, R7, 0x2, R18 ;  /* 0x0000000207867825 */ /* 0x000fc600078e0212 */
[----:B------:R-:W4:Y:S01]  /*57d0*/  LDL.64 R18, [R1+0x768] ;  /* 0x0007680001127983 */ /* 0x000f220000100a00 */
[----:B0-----:R-:W-:-:S03]  /*57e0*/  IMAD.WIDE R16, R7, 0x2, R36 ;  /* 0x0000000207107825 */ /* 0x001fc600078e0224 */
[----:B------:R-:W4:Y:S01]  /*57f0*/  LDL.64 R36, [R1+0x700] ;  /* 0x0007000001247983 */ /* 0x000f220000100a00 */
[----:B-1----:R-:W-:-:S03]  /*5800*/  IMAD.WIDE R22, R7, 0x2, R44 ;  /* 0x0000000207167825 */ /* 0x002fc600078e022c */
[----:B------:R-:W4:Y:S04]  /*5810*/  LDL.64 R44, [R1+0x6e8] ;  /* 0x0006e800012c7983 */ /* 0x000f280000100a00 */
[----:B------:R0:W4:Y:S01]  /*5820*/  LDG.E.U16 R113, [R4.64] ;  /* 0x0000000604717981 */ /* 0x000122000c1e1500 */
[----:B------:R-:W-:-:S03]  /*5830*/  IMAD.WIDE R114, R7, 0x2, R38 ;  /* 0x0000000207727825 */ /* 0x000fc600078e0226 */
[----:B------:R3:W4:Y:S04]  /*5840*/  LDG.E.U16 R39, [R14.64] ;  /* 0x000000060e277981 */ /* 0x000728000c1e1500 */
[----:B------:R2:W4:Y:S01]  /*5850*/  LDG.E.U16 R151, [R16.64] ;  /* 0x0000000610977981 */ /* 0x000522000c1e1500 */
[----:B0-----:R-:W-:-:S03]  /*5860*/  IMAD.WIDE R4, R7, 0x2, R28 ;  /* 0x0000000207047825 */ /* 0x001fc600078e021c */
[----:B------:R0:W4:Y:S04]  /*5870*/  LDG.E.U16 R131, [R22.64] ;  /* 0x0000000616837981 */ /* 0x000128000c1e1500 */
[----:B------:R1:W4:Y:S04]  /*5880*/  LDG.E.U16 R29, [R4.64] ;  /* 0x00000006041d7981 */ /* 0x000328000c1e1500 */
[----:B------:R0:W4:Y:S04]  /*5890*/  LDG.E.U16 R124, [R124.64] ;  /* 0x000000067c7c7981 */ /* 0x000128000c1e1500 */
[----:B------:R0:W4:Y:S01]  /*58a0*/  LDG.E.U16 R134, [R134.64] ;  /* 0x0000000686867981 */ /* 0x000122000c1e1500 */
[----:B-1----:R-:W-:-:S03]  /*58b0*/  IMAD.WIDE R4, R7, 0x2, R120 ;  /* 0x0000000207047825 */ /* 0x002fc600078e0278 */
[----:B------:R1:W4:Y:S04]  /*58c0*/  LDG.E.U16 R114, [R114.64] ;  /* 0x0000000672727981 */ /* 0x000328000c1e1500 */
[----:B------:R0:W4:Y:S04]  /*58d0*/  LDG.E.U16 R141, [R4.64] ;  /* 0x00000006048d7981 */ /* 0x000128000c1e1500 */
[----:B------:R1:W4:Y:S01]  /*58e0*/  LDG.E.U16 R40, [R40.64] ;  /* 0x0000000628287981 */ /* 0x000322000c1e1500 */
[----:B0-----:R-:W-:-:S03]  /*58f0*/  IMAD.WIDE R4, R7, 0x2, R116 ;  /* 0x0000000207047825 */ /* 0x001fc600078e0274 */
[----:B------:R-:W4:Y:S01]  /*5900*/  LDL.64 R116, [R1+0x698] ;  /* 0x0006980001747983 */ /* 0x000f220000100a00 */
[----:B---3--:R-:W-:-:S03]  /*5910*/  IMAD.WIDE R14, R7, 0x2, R26 ;  /* 0x00000002070e7825 */ /* 0x008fc600078e021a */
[----:B------:R0:W3:Y:S04]  /*5920*/  LDG.E.U16 R112, [R4.64] ;  /* 0x0000000604707981 */ /* 0x0000e8000c1e1500 */
[----:B------:R-:W0:Y:S01]  /*5930*/  LDL.64 R26, [R1+0x6f8] ;  /* 0x0006f800011a7983 */ /* 0x000e220000100a00 */
[----:B-----5:R-:W-:-:S03]  /*5940*/  IMAD.WIDE R24, R7, 0x2, R24 ;  /* 0x0000000207187825 */ /* 0x020fc600078e0218 */
[----:B------:R5:W3:Y:S01]  /*5950*/  LDG.E.U16 R142, [R14.64] ;  /* 0x000000060e8e7981 */ /* 0x000ae2000c1e1500 */
[----:B--2---:R-:W-:-:S03]  /*5960*/  IMAD.WIDE R16, R7, 0x2, R34 ;  /* 0x0000000207107825 */ /* 0x004fc600078e0222 */
[----:B------:R4:W2:Y:S04]  /*5970*/  LDG.E.U16 R132, [R24.64] ;  /* 0x0000000618847981 */ /* 0x0008a8000c1e1500 */
[----:B------:R-:W2:Y:S04]  /*5980*/  LDL.64 R34, [R1+0x6d8] ;  /* 0x0006d80001227983 */ /* 0x000ea80000100a00 */
[----:B------:R1:W3:Y:S01]  /*5990*/  LDG.E.U16 R122, [R16.64] ;  /* 0x00000006107a7981 */ /* 0x0002e2000c1e1500 */
[----:B----4-:R-:W-:-:S03]  /*59a0*/  IMAD.WIDE R24, R7, 0x2, R32 ;  /* 0x0000000207187825 */ /* 0x010fc600078e0220 */
[----:B------:R-:W4:Y:S01]  /*59b0*/  LDL.64 R32, [R1+0x6c8] ;  /* 0x0006c80001207983 */ /* 0x000f220000100a00 */
[----:B-----5:R-:W-:-:S03]  /*59c0*/  IMAD.WIDE R14, R7, 0x2, R118 ;  /* 0x00000002070e7825 */ /* 0x020fc600078e0276 */
[----:B------:R-:W2:Y:S01]  /*59d0*/  LDL.64 R118, [R1+0x6a8] ;  /* 0x0006a80001767983 */ /* 0x000ea20000100a00 */
[----:B-1----:R-:W-:-:S03]  /*59e0*/  IMAD.WIDE R16, R7, 0x2, R42 ;  /* 0x0000000207107825 */ /* 0x002fc600078e022a */
[----:B------:R-:W3:Y:S04]  /*59f0*/  LDL.64 R42, [R1+0x690] ;  /* 0x00069000012a7983 */ /* 0x000ee80000100a00 */
[----:B------:R1:W3:Y:S02]  /*5a00*/  LDG.E.U16 R121, [R14.64] ;  /* 0x000000060e797981 */ /* 0x0002e4000c1e1500 */
[C---:B-1----:R-:W-:Y:S02]  /*5a10*/  IMAD.WIDE R14, R7.reuse, 0x2, R36 ;  /* 0x00000002070e7825 */ /* 0x042fe400078e0224 */
[----:B------:R1:W3:Y:S02]  /*5a20*/  LDG.E.U16 R37, [R16.64] ;  /* 0x0000000610257981 */ /* 0x0002e4000c1e1500 */
[----:B------:R-:W-:-:S02]  /*5a30*/  IMAD.WIDE R18, R7, 0x2, R18 ;  /* 0x0000000207127825 */ /* 0x000fc400078e0212 */
[----:B------:R2:W2:Y:S02]  /*5a40*/  LDG.E.U16 R28, [R14.64] ;  /* 0x000000060e1c7981 */ /* 0x0004a4000c1e1500 */
[C---:B------:R-:W-:Y:S02]  /*5a50*/  IMAD.WIDE R22, R7.reuse, 0x2, R46 ;  /* 0x0000000207167825 */ /* 0x040fe400078e022e */
[----:B------:R1:W2:Y:S02]  /*5a60*/  LDG.E.U16 R47, [R24.64] ;  /* 0x00000006182f7981 */ /* 0x0002a4000c1e1500 */
[C---:B-1----:R-:W-:Y:S02]  /*5a70*/  IMAD.WIDE R16, R7.reuse, 0x2, R44 ;  /* 0x0000000207107825 */ /* 0x042fe400078e022c */
[----:B------:R-:W2:Y:S04]  /*5a80*/  LDL.64 R44, [R1+0x688] ;  /* 0x00068800012c7983 */ /* 0x000ea80000100a00 */
[----:B------:R1:W2:Y:S01]  /*5a90*/  LDG.E.U16 R19, [R18.64] ;  /* 0x0000000612137981 */ /* 0x0002a2000c1e1500 */
[----:B------:R-:W-:-:S03]  /*5aa0*/  IMAD.WIDE R24, R7, 0x2, R152 ;  /* 0x0000000207187825 */ /* 0x000fc600078e0298 */
[----:B------:R1:W2:Y:S04]  /*5ab0*/  LDG.E.U16 R38, [R22.64] ;  /* 0x0000000616267981 */ /* 0x0002a8000c1e1500 */
[----:B------:R-:W2:Y:S04]  /*5ac0*/  LDL.64 R152, [R1+0x660] ;  /* 0x0006600001987983 */ /* 0x000ea80000100a00 */
[----:B-1----:R1:W2:Y:S01]  /*5ad0*/  LDG.E.U16 R18, [R24.64] ;  /* 0x0000000618127981 */ /* 0x0022a2000c1e1500 */
[----:B------:R-:W-:-:S03]  /*5ae0*/  IMAD.WIDE R22, R7, 0x2, R148 ;  /* 0x0000000207167825 */ /* 0x000fc600078e0294 */
[----:B------:R0:W2:Y:S04]  /*5af0*/  LDG.E.U16 R17, [R16.64] ;  /* 0x0000000610117981 */ /* 0x0000a8000c1e1500 */
[----:B------:R1:W2:Y:S02]  /*5b00*/  LDG.E.U16 R150, [R22.64] ;  /* 0x0000000616967981 */ /* 0x0002a4000c1e1500 */
[----:B-1----:R-:W-:-:S05]  /*5b10*/  IMAD.WIDE R24, R7, 0x2, R138 ;  /* 0x0000000207187825 */ /* 0x002fca00078e028a */
[----:B------:R1:W2:Y:S01]  /*5b20*/  LDG.E.U16 R130, [R24.64] ;  /* 0x0000000618827981 */ /* 0x0002a2000c1e1500 */
[----:B------:R-:W-:-:S03]  /*5b30*/  IMAD.WIDE R22, R7, 0x2, R136 ;  /* 0x0000000207167825 */ /* 0x000fc600078e0288 */
[----:B------:R-:W2:Y:S01]  /*5b40*/  LDL.64 R136, [R1+0x638] ;  /* 0x0006380001887983 */ /* 0x000ea20000100a00 */
[----:B-1----:R-:W-:-:S03]  /*5b50*/  IMAD.WIDE R24, R7, 0x2, R116 ;  /* 0x0000000207187825 */ /* 0x002fc600078e0274 */
[----:B------:R-:W2:Y:S01]  /*5b60*/  LDL.64 R116, [R1+0x650] ;  /* 0x0006500001747983 */ /* 0x000ea20000100a00 */
[----:B0-----:R-:W-:-:S05]  /*5b70*/  IMAD.WIDE R4, R7, 0x2, R26 ;  /* 0x0000000207047825 */ /* 0x001fca00078e021a */
[----:B------:R0:W5:Y:S01]  /*5b80*/  LDG.E.U16 R27, [R4.64] ;  /* 0x00000006041b7981 */ /* 0x000162000c1e1500 */
[----:B--2---:R-:W-:-:S03]  /*5b90*/  IMAD.WIDE R14, R7, 0x2, R34 ;  /* 0x00000002070e7825 */ /* 0x004fc600078e0222 */
[----:B------:R-:W2:Y:S01]  /*5ba0*/  LDL.64 R34, [R1+0x680] ;  /* 0x0006800001227983 */ /* 0x000ea20000100a00 */
[----:B0-----:R-:W-:-:S03]  /*5bb0*/  IMAD.WIDE R4, R7, 0x2, R146 ;  /* 0x0000000207047825 */ /* 0x001fc600078e0292 */
[----:B------:R-:W5:Y:S01]  /*5bc0*/  LDL.64 R146, [R1+0x658] ;  /* 0x0006580001927983 */ /* 0x000f620000100a00 */
[----:B----4-:R-:W-:-:S03]  /*5bd0*/  IMAD.WIDE R32, R7, 0x2, R32 ;  /* 0x0000000207207825 */ /* 0x010fc600078e0220 */
[----:B------:R0:W4:Y:S04]  /*5be0*/  LDG.E.U16 R149, [R14.64] ;  /* 0x000000060e957981 */ /* 0x000128000c1e1500 */
[----:B------:R1:W4:Y:S04]  /*5bf0*/  LDG.E.U16 R139, [R32.64] ;  /* 0x00000006208b7981 */ /* 0x000328000c1e1500 */
[----:B------:R3:W4:Y:S01]  /*5c00*/  LDG.E.U16 R140, [R4.64] ;  /* 0x00000006048c7981 */ /* 0x000722000c1e1500 */
[----:B0-----:R-:W-:-:S03]  /*5c10*/  IMAD.WIDE R14, R7, 0x2, R128 ;  /* 0x00000002070e7825 */ /* 0x001fc600078e0280 */
[----:B------:R3:W4:Y:S01]  /*5c20*/  LDG.E.U16 R129, [R22.64] ;  /* 0x0000000616817981 */ /* 0x000722000c1e1500 */
[----:B-1----:R-:W-:-:S03]  /*5c30*/  IMAD.WIDE R32, R7, 0x2, R126 ;  /* 0x0000000207207825 */ /* 0x002fc600078e027e */
[----:B------:R-:W4:Y:S04]  /*5c40*/  LDL.64 R126, [R1+0x630] ;  /* 0x00063000017e7983 */ /* 0x000f280000100a00 */
[----:B------:R0:W4:Y:S01]  /*5c50*/  LDG.E.U16 R46, [R32.64] ;  /* 0x00000006202e7981 */ /* 0x000122000c1e1500 */
[----:B---3--:R-:W-:-:S03]  /*5c60*/  IMAD.WIDE R22, R7, 0x2, R42 ;  /* 0x0000000207167825 */ /* 0x008fc600078e022a */
[----:B------:R-:W2:Y:S04]  /*5c70*/  LDL.64 R42, [R1+0x648] ;  /* 0x00064800012a7983 */ /* 0x000ea80000100a00 */
[----:B------:R1:W2:Y:S01]  /*5c80*/  LDG.E.U16 R120, [R14.64] ;  /* 0x000000060e787981 */ /* 0x0002a2000c1e1500 */
[----:B0-----:R-:W-:-:S03]  /*5c90*/  IMAD.WIDE R32, R7, 0x2, R160 ;  /* 0x0000000207207825 */ /* 0x001fc600078e02a0 */
[----:B------:R-:W2:Y:S01]  /*5ca0*/  LDL.64 R160, [R1+0x600] ;  /* 0x0006000001a07983 */ /* 0x000ea20000100a00 */
[----:B------:R-:W-:-:S03]  /*5cb0*/  IMAD.WIDE R4, R7, 0x2, R118 ;  /* 0x0000000207047825 */ /* 0x000fc600078e0276 */
[----:B------:R0:W2:Y:S01]  /*5cc0*/  LDG.E.U16 R36, [R22.64] ;  /* 0x0000000616247981 */ /* 0x0000a2000c1e1500 */
[----:B-1----:R-:W-:-:S03]  /*5cd0*/  IMAD.WIDE R14, R7, 0x2, R44 ;  /* 0x00000002070e7825 */ /* 0x002fc600078e022c */
[----:B------:R1:W2:Y:S04]  /*5ce0*/  LDG.E.U16 R45, [R24.64] ;  /* 0x00000006182d7981 */ /* 0x0002a8000c1e1500 */
[----:B------:R2:W2:Y:S04]  /*5cf0*/  LDG.E.U16 R119, [R4.64] ;  /* 0x0000000604777981 */ /* 0x0004a8000c1e1500 */
[----:B------:R0:W2:Y:S01]  /*5d00*/  LDG.E.U16 R16, [R32.64] ;  /* 0x0000000620107981 */ /* 0x0000a2000c1e1500 */
[----:B-1----:R-:W-:-:S03]  /*5d10*/  IMAD.WIDE R24, R7, 0x2, R164 ;  /* 0x0000000207187825 */ /* 0x002fc600078e02a4 */
[----:B------:R-:W2:Y:S01]  /*5d20*/  LDL.64 R164, [R1+0x5e0] ;  /* 0x0005e00001a47983 */ /* 0x000ea20000100a00 */
[----:B0-----:R-:W-:-:S03]  /*5d30*/  IMAD.WIDE R22, R7, 0x2, R152 ;  /* 0x0000000207167825 */ /* 0x001fc600078e0298 */
[----:B------:R-:W2:Y:S04]  /*5d40*/  LDL.64 R152, [R1+0x5e8] ;  /* 0x0005e80001987983 */ /* 0x000ea80000100a00 */
[----:B------:R0:W2:Y:S01]  /*5d50*/  LDG.E.U16 R148, [R22.64] ;  /* 0x0000000616947981 */ /* 0x0000a2000c1e1500 */
[----:B------:R-:W-:-:S03]  /*5d60*/  IMAD.WIDE R32, R7, 0x2, R162 ;  /* 0x0000000207207825 */ /* 0x000fc600078e02a2 */
[----:B------:R1:W2:Y:S04]  /*5d70*/  LDG.E.U16 R25, [R24.64] ;  /* 0x0000000618197981 */ /* 0x0002a8000c1e1500 */
[----:B------:R1:W2:Y:S01]  /*5d80*/  LDG.E.U16 R128, [R32.64] ;  /* 0x0000000620807981 */ /* 0x0002a2000c1e1500 */
[----:B0-----:R-:W-:-:S03]  /*5d90*/  IMAD.WIDE R22, R7, 0x2, R136 ;  /* 0x0000000207167825 */ /* 0x001fc600078e0288 */
[----:B------:R-:W2:Y:S01]  /*5da0*/  LDL.64 R162, [R1+0x5d8] ;  /* 0x0005d80001a27983 */ /* 0x000ea20000100a00 */
[----:B------:R-:W-:-:S05]  /*5db0*/  IMAD.WIDE R116, R7, 0x2, R116 ;  /* 0x0000000207747825 */ /* 0x000fca00078e0274 */
[----:B------:R0:W2:Y:S01]  /*5dc0*/  LDG.E.U16 R138, [R116.64] ;  /* 0x00000006748a7981 */ /* 0x0000a2000c1e1500 */
[----:B-1----:R-:W-:-:S03]  /*5dd0*/  IMAD.WIDE R32, R7, 0x2, R174 ;  /* 0x0000000207207825 */ /* 0x002fc600078e02ae */
[----:B------:R-:W2:Y:S01]  /*5de0*/  LDL.64 R174, [R1+0x5c0] ;  /* 0x0005c00001ae7983 */ /* 0x000ea20000100a00 */
[----:B0-----:R-:W-:-:S03]  /*5df0*/  IMAD.WIDE R116, R7, 0x2, R176 ;  /* 0x0000000207747825 */ /* 0x001fc600078e02b0 */
[----:B------:R-:W2:Y:S01]  /*5e00*/  LDL.64 R176, [R1+0x5c8] ;  /* 0x0005c80001b07983 */ /* 0x000ea20000100a00 */
[----:B------:R-:W-:-:S03]  /*5e10*/  IMAD.WIDE R144, R7, 0x2, R20 ;  /* 0x0000000207907825 */ /* 0x000fc600078e0214 */
[----:B------:R-:W2:Y:S04]  /*5e20*/  LDL.64 R20, [R1+0x770] ;  /* 0x0007700001147983 */ /* 0x000ea80000100a00 */
[----:B------:R0:W2:Y:S01]  /*5e30*/  LDG.E.U16 R144, [R144.64] ;  /* 0x0000000690907981 */ /* 0x0000a2000c1e1500 */
[----:B------:R-:W-:-:S03]  /*5e40*/  IMAD.WIDE R30, R7, 0x2, R30 ;  /* 0x00000002071e7825 */ /* 0x000fc600078e021e */
[----:B------:R1:W2:Y:S04]  /*5e50*/  LDG.E.U16 R117, [R116.64] ;  /* 0x0000000674757981 */ /* 0x0002a8000c1e1500 */
[----:B------:R0:W2:Y:S02]  /*5e60*/  LDG.E.U16 R30, [R30.64] ;  /* 0x000000061e1e7981 */ /* 0x0000a4000c1e1500 */
[C---:B--2---:R-:W-:Y:S02]  /*5e70*/  IMAD.WIDE R4, R7.reuse, 0x2, R34 ;  /* 0x0000000207047825 */ /* 0x044fe400078e0222 */
[----:B------:R2:W3:Y:S04]  /*5e80*/  LDG.E.U16 R35, [R14.64] ;  /* 0x000000060e237981 */ /* 0x0004e8000c1e1500 */
[----:B------:R5:W3:Y:S01]  /*5e90*/  LDG.E.U16 R26, [R4.64] ;  /* 0x00000006041a7981 */ /* 0x000ae2000c1e1500 */
[----:B--2---:R-:W-:-:S03]  /*5ea0*/  IMAD.WIDE R14, R7, 0x2, R158 ;  /* 0x00000002070e7825 */ /* 0x004fc600078e029e */
[----:B------:R-:W2:Y:S01]  /*5eb0*/  LDL.64 R158, [R1+0x5f0] ;  /* 0x0005f000019e7983 */ /* 0x000ea20000100a00 */
[----:B-----5:R-:W-:-:S03]  /*5ec0*/  IMAD.WIDE R4, R7, 0x2, R146 ;  /* 0x0000000207047825 */ /* 0x020fc600078e0292 */
[----:B------:R5:W3:Y:S04]  /*5ed0*/  LDG.E.U16 R15, [R14.64] ;  /* 0x000000060e0f7981 */ /* 0x000ae8000c1e1500 */
[----:B------:R4:W3:Y:S02]  /*5ee0*/  LDG.E.U16 R147, [R4.64] ;  /* 0x0000000604937981 */ /* 0x0008e4000c1e1500 */
[C---:B----4-:R-:W-:Y:S02]  /*5ef0*/  IMAD.WIDE R4, R7.reuse, 0x2, R126 ;  /* 0x0000000207047825 */ /* 0x050fe400078e027e */
[----:B------:R4:W3:Y:S02]  /*5f00*/  LDG.E.U16 R127, [R22.64] ;  /* 0x00000006167f7981 */ /* 0x0008e4000c1e1500 */
[----:B------:R-:W-:-:S02]  /*5f10*/  IMAD.WIDE R42, R7, 0x2, R42 ;  /* 0x00000002072a7825 */ /* 0x000fc400078e022a */
[----:B------:R0:W3:Y:S02]  /*5f20*/  LDG.E.U16 R118, [R4.64] ;  /* 0x0000000604767981 */ /* 0x0000e4000c1e1500 */
[C---:B------:R-:W-:Y:S02]  /*5f30*/  IMAD.WIDE R160, R7.reuse, 0x2, R160 ;  /* 0x0000000207a07825 */ /* 0x040fe400078e02a0 */
[----:B------:R0:W3:Y:S02]  /*5f40*/  LDG.E.U16 R137, [R42.64] ;  /* 0x000000062a897981 */ /* 0x0000e4000c1e1500 */
[C---:B----4-:R-:W-:Y:S02]  /*5f50*/  IMAD.WIDE R22, R7.reuse, 0x2, R172 ;  /* 0x0000000207167825 */ /* 0x050fe400078e02ac */
[----:B------:R-:W4:Y:S04]  /*5f60*/  LDL.64 R172, [R1+0x5b8] ;  /* 0x0005b80001ac7983 */ /* 0x000f280000100a00 */
[----:B------:R1:W3:Y:S01]  /*5f70*/  LDG.E.U16 R34, [R22.64] ;  /* 0x0000000616227981 */ /* 0x0002e2000c1e1500 */
[----:B0-----:R-:W-:-:S03]  /*5f80*/  IMAD.WIDE R42, R7, 0x2, R180 ;  /* 0x00000002072a7825 */ /* 0x001fc600078e02b4 */
[----:B------:R0:W3:Y:S01]  /*5f90*/  LDG.E.U16 R24, [R160.64] ;  /* 0x00000006a0187981 */ /* 0x0000e2000c1e1500 */
[----:B------:R-:W-:-:S03]  /*5fa0*/  IMAD.WIDE R4, R7, 0x2, R170 ;  /* 0x0000000207047825 */ /* 0x000fc600078e02aa */
[----:B------:R5:W3:Y:S01]  /*5fb0*/  LDG.E.U16 R44, [R42.64] ;  /* 0x000000062a2c7981 */ /* 0x000ae2000c1e1500 */
[----:B-1----:R-:W-:-:S03]  /*5fc0*/  IMAD.WIDE R22, R7, 0x2, R168 ;  /* 0x0000000207167825 */ /* 0x002fc600078e02a8 */
[----:B------:R-:W3:Y:S01]  /*5fd0*/  LDL.64 R168, [R1+0x5a8] ;  /* 0x0005a80001a87983 */ /* 0x000ee20000100a00 */
[----:B0-----:R-:W-:-:S03]  /*5fe0*/  IMAD.WIDE R160, R7, 0x2, R178 ;  /* 0x0000000207a07825 */ /* 0x001fc600078e02b2 */
[----:B------:R-:W3:Y:S04]  /*5ff0*/  LDL.64 R178, [R1+0x570] ;  /* 0x0005700001b27983 */ /* 0x000ee80000100a00 */
[----:B-----5:R0:W3:Y:S04]  /*6000*/  LDG.E.U16 R43, [R32.64] ;  /* 0x00000006202b7981 */ /* 0x0200e8000c1e1500 */
[----:B------:R-:W3:Y:S04]  /*6010*/  LDL.64 R170, [R1+0x5b0] ;  /* 0x0005b00001aa7983 */ /* 0x000ee80000100a00 */
[----:B------:R-:W3:Y:S04]  /*6020*/  LDL.64 R180, [R1+0x578] ;  /* 0x0005780001b47983 */ /* 0x000ee80000100a00 */
[----:B0-----:R0:W3:Y:S01]  /*6030*/  LDG.E.U16 R33, [R4.64] ;  /* 0x0000000604217981 */ /* 0x0010e2000c1e1500 */
[----:B------:R-:W-:-:S03]  /*6040*/  IMAD.WIDE R152, R7, 0x2, R152 ;  /* 0x0000000207987825 */ /* 0x000fc600078e0298 */
[----:B------:R3:W3:Y:S04]  /*6050*/  LDG.E.U16 R136, [R160.64] ;  /* 0x00000006a0887981 */ /* 0x0006e8000c1e1500 */
[----:B------:R1:W3:Y:S01]  /*6060*/  LDG.E.U16 R6, [R152.64] ;  /* 0x0000000698067981 */ /* 0x0002e2000c1e1500 */
[----:B0-----:R-:W-:-:S03]  /*6070*/  IMAD.WIDE R4, R7, 0x2, R164 ;  /* 0x0000000207047825 */ /* 0x001fc600078e02a4 */
[----:B------:R-:W3:Y:S04]  /*6080*/  LDL.64 R164, [R1+0x5a0] ;  /* 0x0005a00001a47983 */ /* 0x000ee80000100a00 */
[----:B------:R4:W3:Y:S01]  /*6090*/  LDG.E.U16 R146, [R4.64] ;  /* 0x0000000604927981 */ /* 0x0008e2000c1e1500 */
[----:B-1----:R-:W-:-:S03]  /*60a0*/  IMAD.WIDE R152, R7, 0x2, R174 ;  /* 0x0000000207987825 */ /* 0x002fc600078e02ae */
[----:B------:R-:W3:Y:S01]  /*60b0*/  LDL.64 R174, [R1+0x560] ;  /* 0x0005600001ae7983 */ /* 0x000ee20000100a00 */
[----:B------:R-:W-:-:S03]  /*60c0*/  IMAD.WIDE R162, R7, 0x2, R162 ;  /* 0x0000000207a27825 */ /* 0x000fc600078e02a2 */
[----:B------:R0:W3:Y:S04]  /*60d0*/  LDG.E.U16 R126, [R152.64] ;  /* 0x00000006987e7981 */ /* 0x0000e8000c1e1500 */
[----:B------:R3:W3:Y:S04]  /*60e0*/  LDG.E.U16 R145, [R162.64] ;  /* 0x00000006a2917981 */ /* 0x0006e8000c1e1500 */
[----:B------:R1:W3:Y:S01]  /*60f0*/  LDG.E.U16 R23, [R22.64] ;  /* 0x0000000616177981 */ /* 0x0002e2000c1e1500 */
[----:B--2---:R-:W-:-:S05]  /*6100*/  IMAD.WIDE R158, R7, 0x2, R158 ;  /* 0x00000002079e7825 */ /* 0x004fca00078e029e */
[----:B------:R2:W5:Y:S02]  /*6110*/  LDG.E.U16 R14, [R158.64] ;  /* 0x000000069e0e7981 */ /* 0x000564000c1e1500 */
[C---:B--2---:R-:W-:Y:S02]  /*6120*/  IMAD.WIDE R158, R7.reuse, 0x2, R176 ;  /* 0x00000002079e7825 */ /* 0x044fe400078e02b0 */
[----:B------:R-:W2:Y:S04]  /*6130*/  LDL.64 R176, [R1+0x568] ;  /* 0x0005680001b07983 */ /* 0x000ea80000100a00 */
[----:B------:R0:W5:Y:S01]  /*6140*/  LDG.E.U16 R135, [R158.64] ;  /* 0x000000069e877981 */ /* 0x000162000c1e1500 */
[----:B----4-:R-:W-:-:S03]  /*6150*/  IMAD.WIDE R4, R7, 0x2, R172 ;  /* 0x0000000207047825 */ /* 0x010fc600078e02ac */
[----:B------:R-:W4:Y:S04]  /*6160*/  LDL.64 R172, [R1+0x558] ;  /* 0x0005580001ac7983 */ /* 0x000f280000100a00 */
[----:B------:R0:W4:Y:S02]  /*6170*/  LDG.E.U16 R125, [R4.64] ;  /* 0x00000006047d7981 */ /* 0x000124000c1e1500 */
[C---:B0-----:R-:W-:Y:S02]  /*6180*/  IMAD.WIDE R4, R7.reuse, 0x2, R186 ;  /* 0x0000000207047825 */ /* 0x041fe400078e02ba */
[----:B------:R-:W4:Y:S02]  /*6190*/  LDL.64 R186, [R1+0x4f8] ;  /* 0x0004f80001ba7983 */ /* 0x000f240000100a00 */
[----:B---3--:R-:W-:-:S02]  /*61a0*/  IMAD.WIDE R160, R7, 0x2, R168 ;  /* 0x0000000207a07825 */ /* 0x008fc400078e02a8 */
[----:B------:R-:W3:Y:S04]  /*61b0*/  LDL.64 R168, [R1+0x548] ;  /* 0x0005480001a87983 */ /* 0x000ee80000100a00 */
[----:B------:R0:W4:Y:S01]  /*61c0*/  LDG.E.U16 R32, [R4.64] ;  /* 0x0000000604207981 */ /* 0x000122000c1e1500 */
[----:B------:R-:W-:-:S03]  /*61d0*/  IMAD.WIDE R162, R7, 0x2, R170 ;  /* 0x0000000207a27825 */ /* 0x000fc600078e02aa */
[----:B------:R-:W4:Y:S04]  /*61e0*/  LDL.64 R170, [R1+0x550] ;  /* 0x0005500001aa7983 */ /* 0x000f280000100a00 */
[----:B------:R1:W5:Y:S01]  /*61f0*/  LDG.E.U16 R115, [R160.64] ;  /* 0x00000006a0737981 */ /* 0x000362000c1e1500 */
[----:B0-----:R-:W-:-:S03]  /*6200*/  IMAD.WIDE R4, R7, 0x2, R178 ;  /* 0x0000000207047825 */ /* 0x001fc600078e02b2 */
[----:B------:R-:W5:Y:S01]  /*6210*/  LDL.64 R178, [R1+0x538] ;  /* 0x0005380001b27983 */ /* 0x000f620000100a00 */
[----:B------:R-:W-:-:S03]  /*6220*/  IMAD.WIDE R152, R7, 0x2, R196 ;  /* 0x0000000207987825 */ /* 0x000fc600078e02c4 */
[----:B------:R0:W5:Y:S01]  /*6230*/  LDG.E.U16 R5, [R4.64] ;  /* 0x0000000604057981 */ /* 0x000162000c1e1500 */
[----:B------:R-:W-:-:S03]  /*6240*/  IMAD.WIDE R158, R7, 0x2, R164 ;  /* 0x00000002079e7825 */ /* 0x000fc600078e02a4 */
[----:B------:R2:W5:Y:S04]  /*6250*/  LDG.E.U16 R41, [R152.64] ;  /* 0x0000000698297981 */ /* 0x000568000c1e1500 */
[----:B------:R0:W5:Y:S01]  /*6260*/  LDG.E.U16 R42, [R158.64] ;  /* 0x000000069e2a7981 */ /* 0x000162000c1e1500 */
[----:B-1----:R-:W-:-:S03]  /*6270*/  IMAD.WIDE R160, R7, 0x2, R182 ;  /* 0x0000000207a07825 */ /* 0x002fc600078e02b6 */
[----:B------:R-:W5:Y:S04]  /*6280*/  LDL.64 R182, [R1+0x530] ;  /* 0x0005300001b67983 */ /* 0x000f680000100a00 */
[----:B------:R-:W5:Y:S01]  /*6290*/  LDL.64 R164, [R1+0x540] ;  /* 0x0005400001a47983 */ /* 0x000f620000100a00 */
[----:B0-----:R-:W-:-:S03]  /*62a0*/  IMAD.WIDE R158, R7, 0x2, R180 ;  /* 0x00000002079e7825 */ /* 0x001fc600078e02b4 */
[----:B------:R-:W5:Y:S04]  /*62b0*/  LDL.64 R180, [R1+0x528] ;  /* 0x0005280001b47983 */ /* 0x000f680000100a00 */
[----:B------:R0:W5:Y:S04]  /*62c0*/  LDG.E.U16 R116, [R162.64] ;  /* 0x00000006a2747981 */ /* 0x000168000c1e1500 */
[----:B------:R-:W5:Y:S04]  /*62d0*/  LDL.64 R196, [R1+0x510] ;  /* 0x0005100001c47983 */ /* 0x000f680000100a00 */
[----:B------:R4:W5:Y:S01]  /*62e0*/  LDG.E.U16 R22, [R160.64] ;  /* 0x00000006a0167981 */ /* 0x000962000c1e1500 */
[----:B0-----:R-:W-:-:S03]  /*62f0*/  IMAD.WIDE R162, R7, 0x2, R184 ;  /* 0x0000000207a27825 */ /* 0x001fc600078e02b8 */
[----:B------:R-:W5:Y:S04]  /*6300*/  LDL.64 R184, [R1+0x508] ;  /* 0x0005080001b87983 */ /* 0x000f680000100a00 */
[----:B------:R3:W5:Y:S01]  /*6310*/  LDG.E.U16 R31, [R162.64] ;  /* 0x00000006a21f7981 */ /* 0x000762000c1e1500 */
[----:B------:R-:W-:-:S06]  /*6320*/  IMAD.WIDE R20, R7, 0x2, R20 ;  /* 0x0000000207147825 */ /* 0x000fcc00078e0214 */
[----:B------:R0:W5:Y:S04]  /*6330*/  LDG.E.U16 R20, [R20.64] ;  /* 0x0000000614147981 */ /* 0x000168000c1e1500 */
[----:B0-----:R0:W5:Y:S01]  /*6340*/  LDG.E.U16 R21, [R158.64] ;  /* 0x000000069e157981 */ /* 0x001162000c1e1500 */
[----:B--2---:R-:W-:-:S03]  /*6350*/  IMAD.WIDE R152, R7, 0x2, R176 ;  /* 0x0000000207987825 */ /* 0x004fc600078e02b0 */
[----:B------:R-:W2:Y:S04]  /*6360*/  LDL.64 R176, [R1+0x520] ;  /* 0x0005200001b07983 */ /* 0x000ea80000100a00 */
[----:B------:R1:W2:Y:S02]  /*6370*/  LDG.E.U16 R4, [R152.64] ;  /* 0x0000000698047981 */ /* 0x0002a4000c1e1500 */
[C---:B-1----:R-:W-:Y:S02]  /*6380*/  IMAD.WIDE R152, R7.reuse, 0x2, R174 ;  /* 0x0000000207987825 */ /* 0x042fe400078e02ae */
[----:B------:R-:W2:Y:S02]  /*6390*/  LDL.64 R174, [R1+0x518] ;  /* 0x0005180001ae7983 */ /* 0x000ea40000100a00 */
[----:B---3--:R-:W-:-:S02]  /*63a0*/  IMAD.WIDE R162, R7, 0x2, R168 ;  /* 0x0000000207a27825 */ /* 0x008fc400078e02a8 */
[----:B------:R5:W3:Y:S02]  /*63b0*/  LDG.E.U16 R168, [R152.64] ;  /* 0x0000000698a87981 */ /* 0x000ae4000c1e1500 */
[C---:B----4-:R-:W-:Y:S02]  /*63c0*/  IMAD.WIDE R160, R7.reuse, 0x2, R170 ;  /* 0x0000000207a07825 */ /* 0x050fe400078e02aa */
[----:B------:R2:W4:Y:S04]  /*63d0*/  LDG.E.U16 R171, [R162.64] ;  /* 0x00000006a2ab7981 */ /* 0x000528000c1e1500 */
[----:B------:R1:W3:Y:S01]  /*63e0*/  LDG.E.U16 R170, [R160.64] ;  /* 0x00000006a0aa7981 */ /* 0x0002e2000c1e1500 */
[----:B-----5:R-:W-:-:S03]  /*63f0*/  IMAD.WIDE R152, R7, 0x2, R178 ;  /* 0x0000000207987825 */ /* 0x020fc600078e02b2 */
[----:B------:R-:W5:Y:S01]  /*6400*/  LDL.64 R178, [R1+0x500] ;  /* 0x0005000001b27983 */ /* 0x000f620000100a00 */
[----:B0-----:R-:W-:-:S03]  /*6410*/  IMAD.WIDE R158, R7, 0x2, R172 ;  /* 0x00000002079e7825 */ /* 0x001fc600078e02ac */
[----:B------:R0:W3:Y:S04]  /*6420*/  LDG.E.U16 R173, [R152.64] ;  /* 0x0000000698ad7981 */ /* 0x0000e8000c1e1500 */
[----:B------:R0:W3:Y:S01]  /*6430*/  LDG.E.U16 R169, [R158.64] ;  /* 0x000000069ea97981 */ /* 0x0000e2000c1e1500 */
[----:B-1----:R-:W-:-:S03]  /*6440*/  IMAD.WIDE R160, R7, 0x2, R180 ;  /* 0x0000000207a07825 */ /* 0x002fc600078e02b4 */
[----:B------:R-:W3:Y:S01]  /*6450*/  LDL.64 R180, [R1+0x4f0] ;  /* 0x0004f00001b47983 */ /* 0x000ee20000100a00 */
[----:B0-----:R-:W-:-:S03]  /*6460*/  IMAD.WIDE R158, R7, 0x2, R182 ;  /* 0x00000002079e7825 */ /* 0x001fc600078e02b6 */
[----:B------:R-:W4:Y:S01]  /*6470*/  LDL.64 R182, [R1+0x4e8] ;  /* 0x0004e80001b67983 */ /* 0x000f220000100a00 */
[----:B------:R-:W-:-:S05]  /*6480*/  IMAD.WIDE R164, R7, 0x2, R164 ;  /* 0x0000000207a47825 */ /* 0x000fca00078e02a4 */
[----:B------:R0:W4:Y:S01]  /*6490*/  LDG.E.U16 R172, [R164.64] ;  /* 0x00000006a4ac7981 */ /* 0x000122000c1e1500 */
[----:B------:R-:W-:-:S03]  /*64a0*/  IMAD.WIDE R152, R7, 0x2, R196 ;  /* 0x0000000207987825 */ /* 0x000fc600078e02c4 */
[----:B------:R-:W4:Y:S01]  /*64b0*/  LDL.64 R196, [R1+0x498] ;  /* 0x0004980001c47983 */ /* 0x000f220000100a00 */
[----:B--2---:R-:W-:-:S03]  /*64c0*/  IMAD.WIDE R162, R7, 0x2, R176 ;  /* 0x0000000207a27825 */ /* 0x004fc600078e02b0 */
[----:B------:R-:W2:Y:S04]  /*64d0*/  LDL.64 R176, [R1+0x4e0] ;  /* 0x0004e00001b07983 */ /* 0x000ea80000100a00 */
[----:B------:R1:W2:Y:S01]  /*64e0*/  LDG.E.U16 R162, [R162.64] ;  /* 0x00000006a2a27981 */ /* 0x0002a2000c1e1500 */
[----:B0-----:R-:W-:-:S03]  /*64f0*/  IMAD.WIDE R164, R7, 0x2, R174 ;  /* 0x0000000207a47825 */ /* 0x001fc600078e02ae */
[----:B-1----:R0:W2:Y:S04]  /*6500*/  LDG.E.U16 R163, [R152.64] ;  /* 0x0000000698a37981 */ /* 0x0020a8000c1e1500 */
        /* <DEDUP_REMOVED lines=8> */
[----:B-----5:R-:W-:-:S03]  /*6590*/  IMAD.WIDE R160, R7, 0x2, R178 ;  /* 0x0000000207a07825 */ /* 0x020fc600078e02b2 */
[----:B------:R-:W5:Y:S04]  /*65a0*/  LDL.64 R178, [R1+0x4d0] ;  /* 0x0004d00001b27983 */ /* 0x000f680000100a00 */
[----:B------:R0:W5:Y:S04]  /*65b0*/  LDG.E.U16 R160, [R160.64] ;  /* 0x00000006a0a07981 */ /* 0x000168000c1e1500 */
[----:B0-----:R4:W5:Y:S01]  /*65c0*/  LDG.E.U16 R161, [R152.64] ;  /* 0x0000000698a17981 */ /* 0x001962000c1e1500 */
[----:B---3--:R-:W-:-:S03]  /*65d0*/  IMAD.WIDE R158, R7, 0x2, R180 ;  /* 0x00000002079e7825 */ /* 0x008fc600078e02b4 */
[----:B------:R-:W3:Y:S01]  /*65e0*/  LDL.64 R180, [R1+0x4c0] ;  /* 0x0004c00001b47983 */ /* 0x000ee20000100a00 */
[----:B----4-:R-:W-:-:S03]  /*65f0*/  IMAD.WIDE R152, R7, 0x2, R182 ;  /* 0x0000000207987825 */ /* 0x010fc600078e02b6 */
[----:B------:R-:W4:Y:S04]  /*6600*/  LDL.64 R182, [R1+0x4b0] ;  /* 0x0004b00001b67983 */ /* 0x000f280000100a00 */
[----:B------:R0:W4:Y:S04]  /*6610*/  LDG.E.U16 R158, [R158.64] ;  /* 0x000000069e9e7981 */ /* 0x000128000c1e1500 */
[----:B0-----:R2:W4:Y:S02]  /*6620*/  LDG.E.U16 R159, [R152.64] ;  /* 0x00000006989f7981 */ /* 0x001524000c1e1500 */
[----:B--2---:R-:W-:-:S05]  /*6630*/  IMAD.WIDE R152, R7, 0x2, R176 ;  /* 0x0000000207987825 */ /* 0x004fca00078e02b0 */
[----:B------:R0:W2:Y:S02]  /*6640*/  LDG.E.U16 R176, [R152.64] ;  /* 0x0000000698b07981 */ /* 0x0000a4000c1e1500 */
[C---:B0-----:R-:W-:Y:S02]  /*6650*/  IMAD.WIDE R152, R7.reuse, 0x2, R184 ;  /* 0x0000000207987825 */ /* 0x041fe400078e02b8 */
[----:B------:R-:W2:Y:S04]  /*6660*/  LDL.64 R184, [R1+0x4a0] ;  /* 0x0004a00001b87983 */ /* 0x000ea80000100a00 */
[----:B------:R5:W2:Y:S02]  /*6670*/  LDG.E.U16 R177, [R152.64] ;  /* 0x0000000698b17981 */ /* 0x000aa4000c1e1500 */
[----:B-----5:R-:W-:-:S05]  /*6680*/  IMAD.WIDE R152, R7, 0x2, R178 ;  /* 0x0000000207987825 */ /* 0x020fca00078e02b2 */
[----:B------:R0:W5:Y:S02]  /*6690*/  LDG.E.U16 R178, [R152.64] ;  /* 0x0000000698b27981 */ /* 0x000164000c1e1500 */
[C---:B0-----:R-:W-:Y:S02]  /*66a0*/  IMAD.WIDE R152, R7.reuse, 0x2, R186 ;  /* 0x0000000207987825 */ /* 0x041fe400078e02ba */
[----:B------:R-:W5:Y:S04]  /*66b0*/  LDL.64 R186, [R1+0x490] ;  /* 0x0004900001ba7983 */ /* 0x000f680000100a00 */
[----:B------:R3:W5:Y:S02]  /*66c0*/  LDG.E.U16 R179, [R152.64] ;  /* 0x0000000698b37981 */ /* 0x000764000c1e1500 */
[----:B---3--:R-:W-:-:S05]  /*66d0*/  IMAD.WIDE R152, R7, 0x2, R180 ;  /* 0x0000000207987825 */ /* 0x008fca00078e02b4 */
[----:B------:R0:W3:Y:S02]  /*66e0*/  LDG.E.U16 R180, [R152.64] ;  /* 0x0000000698b47981 */ /* 0x0000e4000c1e1500 */
[C---:B0-----:R-:W-:Y:S02]  /*66f0*/  IMAD.WIDE R152, R7.reuse, 0x2, R236 ;  /* 0x0000000207987825 */ /* 0x041fe400078e02ec */
[----:B------:R-:W3:Y:S04]  /*6700*/  LDL.64 R236, [R1+0x488] ;  /* 0x0004880001ec7983 */ /* 0x000ee80000100a00 */
[----:B------:R4:W3:Y:S02]  /*6710*/  LDG.E.U16 R181, [R152.64] ;  /* 0x0000000698b57981 */ /* 0x0008e4000c1e1500 */
[----:B----4-:R-:W-:-:S05]  /*6720*/  IMAD.WIDE R152, R7, 0x2, R182 ;  /* 0x0000000207987825 */ /* 0x010fca00078e02b6 */
[----:B------:R0:W4:Y:S02]  /*6730*/  LDG.E.U16 R182, [R152.64] ;  /* 0x0000000698b67981 */ /* 0x000124000c1e1500 */
[C---:B0-----:R-:W-:Y:S02]  /*6740*/  IMAD.WIDE R152, R7.reuse, 0x2, R232 ;  /* 0x0000000207987825 */ /* 0x041fe400078e02e8 */
[----:B------:R-:W4:Y:S04]  /*6750*/  LDL.64 R232, [R1+0x450] ;  /* 0x0004500001e87983 */ /* 0x000f280000100a00 */
[----:B------:R2:W4:Y:S02]  /*6760*/  LDG.E.U16 R183, [R152.64] ;  /* 0x0000000698b77981 */ /* 0x000524000c1e1500 */
        /* <DEDUP_REMOVED lines=8> */
[----:B------:R-:W2:Y:S04]  /*67f0*/  LDL.64 R198, [R1+0x480] ;  /* 0x0004800001c67983 */ /* 0x000ea80000100a00 */
[----:B------:R0:W2:Y:S02]  /*6800*/  LDG.E.U16 R187, [R152.64] ;  /* 0x0000000698bb7981 */ /* 0x0000a4000c1e1500 */
[----:B0-----:R-:W-:-:S02]  /*6810*/  IMAD.WIDE R152, R7, 0x2, R240 ;  /* 0x0000000207987825 */ /* 0x001fc400078e02f0 */
[----:B------:R-:W2:Y:S04]  /*6820*/  LDL.64 R240, [R1+0x428] ;  /* 0x0004280001f07983 */ /* 0x000ea80000100a00 */
[----:B------:R3:W2:Y:S02]  /*6830*/  LDG.E.U16 R188, [R152.64] ;  /* 0x0000000698bc7981 */ /* 0x0006a4000c1e1500 */
[C---:B---3--:R-:W-:Y:S02]  /*6840*/  IMAD.WIDE R152, R7.reuse, 0x2, R236 ;  /* 0x0000000207987825 */ /* 0x048fe400078e02ec */
[----:B------:R-:W3:Y:S04]  /*6850*/  LDL.64 R236, [R1+0x478] ;  /* 0x0004780001ec7983 */ /* 0x000ee80000100a00 */
[----:B------:R4:W2:Y:S02]  /*6860*/  LDG.E.U16 R190, [R152.64] ;  /* 0x0000000698be7981 */ /* 0x0008a4000c1e1500 */
[----:B----4-:R-:W-:-:S02]  /*6870*/  IMAD.WIDE R152, R7, 0x2, R232 ;  /* 0x0000000207987825 */ /* 0x010fc400078e02e8 */
[----:B------:R-:W4:Y:S04]  /*6880*/  LDL.64 R232, [R1+0x420] ;  /* 0x0004200001e87983 */ /* 0x000f280000100a00 */
[----:B------:R0:W2:Y:S04]  /*6890*/  LDG.E.U16 R192, [R152.64] ;  /* 0x0000000698c07981 */ /* 0x0000a8000c1e1500 */
[----:B0-----:R-:W2:Y:S02]  /*68a0*/  LDL.64 R152, [R1+0x448] ;  /* 0x0004480001987983 */ /* 0x001ea40000100a00 */
[----:B--2---:R-:W-:-:S05]  /*68b0*/  IMAD.WIDE R152, R7, 0x2, R152 ;  /* 0x0000000207987825 */ /* 0x004fca00078e0298 */
[----:B------:R0:W2:Y:S02]  /*68c0*/  LDG.E.U16 R194, [R152.64] ;  /* 0x0000000698c27981 */ /* 0x0000a4000c1e1500 */
[----:B0-----:R-:W-:-:S05]  /*68d0*/  IMAD.WIDE R152, R7, 0x2, R196 ;  /* 0x0000000207987825 */ /* 0x001fca00078e02c4 */
[----:B------:R0:W2:Y:S04]  /*68e0*/  LDG.E.U16 R196, [R152.64] ;  /* 0x0000000698c47981 */ /* 0x0000a8000c1e1500 */
[----:B0-----:R-:W2:Y:S02]  /*68f0*/  LDL.64 R152, [R1+0x438] ;  /* 0x0004380001987983 */ /* 0x001ea40000100a00 */
[----:B--2---:R-:W-:-:S05]  /*6900*/  IMAD.WIDE R152, R7, 0x2, R152 ;  /* 0x0000000207987825 */ /* 0x004fca00078e0298 */
[----:B------:R0:W2:Y:S02]  /*6910*/  LDG.E.U16 R197, [R152.64] ;  /* 0x0000000698c57981 */ /* 0x0000a4000c1e1500 */
[----:B0-----:R-:W-:-:S05]  /*6920*/  IMAD.WIDE R152, R7, 0x2, R198 ;  /* 0x0000000207987825 */ /* 0x001fca00078e02c6 */
[----:B------:R0:W2:Y:S02]  /*6930*/  LDG.E.U16 R198, [R152.64] ;  /* 0x0000000698c67981 */ /* 0x0000a4000c1e1500 */
        /* <DEDUP_REMOVED lines=24> */
[----:B0-----:R-:W2:Y:S01]  /*6ac0*/  LDL.64 R152, [R1+0x400] ;  /* 0x0004000001987983 */ /* 0x001ea20000100a00 */
[C---:B------:R-:W-:Y:S02]  /*6ad0*/  LOP3.LUT R222, R0.reuse, 0x10, RZ, 0x3c, !PT ;  /* 0x0000001000de7812 */ /* 0x040fe400078e3cff */
[----:B------:R-:W-:Y:S01]  /*6ae0*/  LOP3.LUT R224, R0, 0x20, RZ, 0x3c, !PT ;  /* 0x0000002000e07812 */ /* 0x000fe200078e3cff */
[----:B--2---:R-:W-:-:S05]  /*6af0*/  IMAD.WIDE R152, R7, 0x2, R152 ;  /* 0x0000000207987825 */ /* 0x004fca00078e0298 */
        /* <DEDUP_REMOVED lines=12> */
[----:B------:R-:W2:Y:S04]  /*6bc0*/  LDG.E.U16 R152, [R152.64] ;  /* 0x0000000698987981 */ /* 0x000ea8000c1e1500 */
[----:B------:R-:W-:Y:S06]  /*6bd0*/  BAR.SYNC.DEFER_BLOCKING 0x0 ;  /* 0x0000000000007b1d */ /* 0x000fec0000010000 */
[----:B------:R-:W-:Y:S04]  /*6be0*/  STS.U16 [R0], R3 ;  /* 0x0000000300007388 */ /* 0x000fe80000000400 */
        /* <DEDUP_REMOVED lines=38> */
[----:B------:R-:W-:Y:S01]  /*6e50*/  STS.U16 [R224+0x6a00], R127 ;  /* 0x006a007fe0007388 */ /* 0x000fe20000000400 */
[----:B0-----:R-:W-:-:S03]  /*6e60*/  LOP3.LUT R222, R0, 0x30, RZ, 0x3c, !PT ;  /* 0x0000003000de7812 */ /* 0x001fc600078e3cff */
        /* <DEDUP_REMOVED lines=16> */
[----:B------:R-:W-:-:S03]  /*6f70*/  LOP3.LUT R135, R0, 0x40, RZ, 0x3c, !PT ;  /* 0x0000004000877812 */ /* 0x000fc600078e3cff */
        /* <DEDUP_REMOVED lines=38> */
[----:B-----5:R-:W-:Y:S04]  /*71e0*/  STS.U16 [R3+0xd400], R186 ;  /* 0x00d400ba03007388 */ /* 0x020fe80000000400 */
        /* <DEDUP_REMOVED lines=18> */
[----:B--2---:R-:W-:Y:S04]  /*7310*/  STS.U16 [R115+0xf800], R214 ;  /* 0x00f800d673007388 */ /* 0x004fe80000000400 */
        /* <DEDUP_REMOVED lines=17> */
[----:B------:R-:W-:Y:S06]  /*7430*/  BAR.SYNC.DEFER_BLOCKING 0x0 ;  /* 0x0000000000007b1d */ /* 0x000fec0000010000 */
[----:B------:R-:W1:Y:S04]  /*7440*/  S2R R222, SR_TID.X ;  /* 0x0000000000de7919 */ /* 0x000e680000002100 */
[----:B------:R-:W2:Y:S04]  /*7450*/  LDL.64 R116, [R1+0x3a8] ;  /* 0x0003a80001747983 */ /* 0x000ea80000100a00 */
[----:B------:R-:W5:Y:S04]  /*7460*/  LDL.64 R120, [R1+0x330] ;  /* 0x0003300001787983 */ /* 0x000f680000100a00 */
[----:B------:R-:W2:Y:S04]  /*7470*/  LDL.64 R122, [R1+0x348] ;  /* 0x00034800017a7983 */ /* 0x000ea80000100a00 */
[----:B------:R-:W2:Y:S04]  /*7480*/  LDL.64 R118, [R1+0x308] ;  /* 0x0003080001767983 */ /* 0x000ea80000100a00 */
[----:B------:R-:W-:Y:S04]  /*7490*/  LDSM.16.MT88.4 R28, [R11+0x10000] ;  /* 0x010000000b1c783b */ /* 0x000fe80000004200 */
[----:B------:R-:W1:Y:S04]  /*74a0*/  LDSM.16.M88.4 R36, [R10] ;  /* 0x000000000a24783b */ /* 0x000e680000000200 */
[----:B------:R-:W3:Y:S04]  /*74b0*/  LDSM.16.MT88.4 R40, [R249+0x10000] ;  /* 0x01000000f928783b */ /* 0x000ee80000004200 */
[----:B------:R-:W3:Y:S04]  /*74c0*/  LDSM.16.MT88.4 R20, [R11+0x10400] ;  /* 0x010400000b14783b */ /* 0x000ee80000004200 */
[----:B------:R-:W4:Y:S01]  /*74d0*/  LDSM.16.MT88.4 R24, [R249+0x10400] ;  /* 0x01040000f918783b */ /* 0x000f220000004200 */
[----:B0-----:R-:W-:-:S03]  /*74e0*/  LOP3.LUT R3, R10, 0x40, RZ, 0x3c, !PT ;  /* 0x000000400a037812 */ /* 0x001fc600078e3cff */
[----:B------:R-:W-:Y:S04]  /*74f0*/  LDSM.16.MT88.4 R16, [R11+0x10800] ;  /* 0x010800000b10783b */ /* 0x000fe80000004200 */
[----:B------:R-:W0:Y:S04]  /*7500*/  LDSM.16.M88.4 R32, [R3] ;  /* 0x000000000320783b */ /* 0x000e280000000200 */
[----:B------:R-:W0:Y:S04]  /*7510*/  LDSM.16.MT88.4 R44, [R249+0x10800] ;  /* 0x01080000f92c783b */ /* 0x000e280000004200 */
[----:B------:R-:W2:Y:S04]  /*7520*/  LDL.64 R126, [R1+0x2b8] ;  /* 0x0002b800017e7983 */ /* 0x000ea80000100a00 */
[----:B------:R-:W2:Y:S04]  /*7530*/  LDL.64 R128, [R1+0x2c8] ;  /* 0x0002c80001807983 */ /* 0x000ea80000100a00 */
[----:B------:R-:W2:Y:S01]  /*7540*/  LDL.64 R124, [R1+0x2a8] ;  /* 0x0002a800017c7983 */ /* 0x000ea20000100a00 */
[-C--:B-1----:R-:W-:Y:S03]  /*7550*/  HMMA.16816.F32.BF16 R28, R28, R36.reuse, RZ ;  /* 0x000000241c1c723c */ /* 0x082fe600000418ff */
[----:B------:R-:W2:Y:S04]  /*7560*/  LDL.64 R132, [R1+0x298] ;  /* 0x0002980001847983 */ /* 0x000ea80000100a00 */
[----:B------:R-:W2:Y:S01]  /*7570*/  LDL.64 R140, [R1+0x288] ;  /* 0x00028800018c7983 */ /* 0x000ea20000100a00 */
[----:B---3--:R-:W-:Y:S03]  /*7580*/  HMMA.16816.F32.BF16 R40, R40, R36, RZ ;  /* 0x000000242828723c */ /* 0x008fe600000418ff */
[----:B------:R-:W3:Y:S04]  /*7590*/  LDL.64 R130, [R1+0x278] ;  /* 0x0002780001827983 */ /* 0x000ee80000100a00 */
[----:B------:R-:W2:Y:S04]  /*75a0*/  LDL.64 R142, [R1+0x258] ;  /* 0x00025800018e7983 */ /* 0x000ea80000100a00 */
[----:B------:R-:W2:Y:S04]  /*75b0*/  LDL.64 R136, [R1+0x248] ;  /* 0x0002480001887983 */ /* 0x000ea80000100a00 */
[----:B------:R-:W2:Y:S01]  /*75c0*/  LDL.64 R144, [R1+0x228] ;  /* 0x0002280001907983 */ /* 0x000ea20000100a00 */
[-C--:B------:R-:W-:Y:S03]  /*75d0*/  HMMA.16816.F32.BF16 R20, R20, R38.reuse, R28 ;  /* 0x000000261414723c */ /* 0x080fe6000004181c */
[----:B------:R-:W1:Y:S04]  /*75e0*/  LDSM.16.MT88.4 R28, [R11+0x10c00] ;  /* 0x010c00000b1c783b */ /* 0x000e680000004200 */
[----:B------:R-:W2:Y:S01]  /*75f0*/  LDL.64 R138, [R1+0x268] ;  /* 0x00026800018a7983 */ /* 0x000ea20000100a00 */
[----:B----4-:R-:W-:Y:S03]  /*7600*/  HMMA.16816.F32.BF16 R36, R24, R38, R40 ;  /* 0x000000261824723c */ /* 0x010fe60000041828 */
[----:B------:R-:W4:Y:S04]  /*7610*/  LDSM.16.MT88.4 R24, [R249+0x10c00] ;  /* 0x010c0000f918783b */ /* 0x000f280000004200 */
[----:B------:R-:W-:Y:S04]  /*7620*/  LDSM.16.M88.4 R40, [R10+0x80] ;  /* 0x000080000a28783b */ /* 0x000fe80000000200 */
[----:B------:R-:W2:Y:S04]  /*7630*/  LDL.64 R134, [R1+0x238] ;  /* 0x0002380001867983 */ /* 0x000ea80000100a00 */
[----:B------:R-:W2:Y:S01]  /*7640*/  LDL.64 R160, [R1+0x1f8] ;  /* 0x0001f80001a07983 */ /* 0x000ea20000100a00 */
[-C--:B0-----:R-:W-:Y:S03]  /*7650*/  HMMA.16816.F32.BF16 R16, R16, R32.reuse, R20 ;  /* 0x000000201010723c */ /* 0x081fe60000041814 */
[----:B------:R-:W0:Y:S04]  /*7660*/  LDSM.16.MT88.4 R20, [R11+0x11000] ;  /* 0x011000000b14783b */ /* 0x000e280000004200 */
[----:B------:R-:W2:Y:S01]  /*7670*/  LDL.64 R148, [R1+0x208] ;  /* 0x0002080001947983 */ /* 0x000ea20000100a00 */
[----:B------:R-:W-:Y:S03]  /*7680*/  HMMA.16816.F32.BF16 R44, R44, R32, R36 ;  /* 0x000000202c2c723c */ /* 0x000fe60000041824 */
[----:B------:R-:W0:Y:S04]  /*7690*/  LDSM.16.MT88.4 R36, [R249+0x11000] ;  /* 0x01100000f924783b */ /* 0x000e280000004200 */
[----:B------:R-:W2:Y:S04]  /*76a0*/  LDL.64 R158, [R1+0x1c8] ;  /* 0x0001c800019e7983 */ /* 0x000ea80000100a00 */
[----:B------:R-:W2:Y:S04]  /*76b0*/  LDL.64 R146, [R1+0x1e8] ;  /* 0x0001e80001927983 */ /* 0x000ea80000100a00 */
[----:B------:R-:W2:Y:S01]  /*76c0*/  LDL.64 R150, [R1+0x1b8] ;  /* 0x0001b80001967983 */ /* 0x000ea20000100a00 */
[-C--:B-1----:R-:W-:Y:S03]  /*76d0*/  HMMA.16816.F32.BF16 R28, R28, R34.reuse, R16 ;  /* 0x000000221c1c723c */ /* 0x082fe60000041810 */
        /* <DEDUP_REMOVED lines=8> */
[----:B------:R-:W0:Y:S05]  /*7760*/  LDSM.16.MT88.4 R28, [R11+0x11800] ;  /* 0x011800000b1c783b */ /* 0x000e2a0000004200 */
[----:B------:R-:W-:Y:S01]  /*7770*/  HMMA.16816.F32.BF16 R36, R36, R40, R32 ;  /* 0x000000282424723c */ /* 0x000fe20000041820 */
[----:B------:R-:W0:Y:S11]  /*7780*/  LDSM.16.MT88.4 R32, [R249+0x11800] ;  /* 0x01180000f920783b */ /* 0x000e360000004200 */
[----:B------:R-:W-:Y:S04]  /*7790*/  @!UPT UIADD3 URZ, URZ, URZ, URZ ;  /* 0x0000003f3f3ff290 */ /* 0x000fe8000fffe03f */
[-C--:B-1----:R-:W-:Y:S01]  /*77a0*/  HMMA.16816.F32.BF16 R16, R16, R42.reuse, R20 ;  /* 0x0000002a1010723c */ /* 0x082fe20000041814 */
[----:B------:R-:W1:Y:S07]  /*77b0*/  LDSM.16.MT88.4 R20, [R11+0x11c00] ;  /* 0x011c00000b14783b */ /* 0x000e6e0000004200 */
[----:B----4-:R-:W-:Y:S01]  /*77c0*/  HMMA.16816.F32.BF16 R40, R24, R42, R36 ;  /* 0x0000002a1828723c */ /* 0x010fe20000041824 */
[----:B------:R-:W4:Y:S04]  /*77d0*/  LDSM.16.MT88.4 R24, [R249+0x11c00] ;  /* 0x011c0000f918783b */ /* 0x000f280000004200 */
[----:B------:R-:W-:Y:S11]  /*77e0*/  LDSM.16.M88.4 R36, [R10+0x100] ;  /* 0x000100000a24783b */ /* 0x000ff60000000200 */
[-C--:B0-----:R-:W-:Y:S01]  /*77f0*/  HMMA.16816.F32.BF16 R28, R28, R44.reuse, R16 ;  /* 0x0000002c1c1c723c */ /* 0x081fe20000041810 */
[----:B------:R-:W0:Y:S07]  /*7800*/  LDSM.16.MT88.4 R16, [R11+0x12000] ;  /* 0x012000000b10783b */ /* 0x000e2e0000004200 */
        /* <DEDUP_REMOVED lines=11> */
[----:B------:R-:W5:Y:S11]  /*78c0*/  LDSM.16.MT88.4 R44, [R249+0x12800] ;  /* 0x01280000f92c783b */ /* 0x000f760000004200 */
[----:B------:R-:W-:Y:S04]  /*78d0*/  @!UPT UIADD3 URZ, URZ, URZ, URZ ;  /* 0x0000003f3f3ff290 */ /* 0x000fe8000fffe03f */
[-C--:B-1----:R-:W-:Y:S01]  /*78e0*/  HMMA.16816.F32.BF16 R28, R28, R38.reuse, R16 ;  /* 0x000000261c1c723c */ /* 0x082fe20000041810 */
[----:B------:R-:W1:Y:S07]  /*78f0*/  LDSM.16.MT88.4 R16, [R11+0x12c00] ;  /* 0x012c00000b10783b */ /* 0x000e6e0000004200 */
[----:B----4-:R-:W-:Y:S01]  /*7900*/  HMMA.16816.F32.BF16 R36, R32, R38, R40 ;  /* 0x000000262024723c */ /* 0x010fe20000041828 */
[----:B------:R-:W4:Y:S04]  /*7910*/  LDSM.16.MT88.4 R32, [R249+0x12c00] ;  /* 0x012c0000f920783b */ /* 0x000f280000004200 */
[----:B------:R-:W-:Y:S11]  /*7920*/  LDSM.16.MT88.4 R40, [R11+0x13000] ;  /* 0x013000000b28783b */ /* 0x000ff60000004200 */
[-C--:B0-----:R-:W-:Y:S01]  /*7930*/  HMMA.16816.F32.BF16 R20, R20, R24.reuse, R28 ;  /* 0x000000181414723c */ /* 0x081fe2000004181c */
[----:B------:R-:W0:Y:S07]  /*7940*/  LDSM.16.M88.4 R28, [R10+0x180] ;  /* 0x000180000a1c783b */ /* 0x000e2e0000000200 */
[----:B-----5:R-:W-:Y:S01]  /*7950*/  HMMA.16816.F32.BF16 R44, R44, R24, R36 ;  /* 0x000000182c2c723c */ /* 0x020fe20000041824 */
        /* <DEDUP_REMOVED lines=86> */
[----:B------:R0:W-:Y:S11]  /*7ec0*/  LDSM.16.M88.4 R36, [R3+0x380] ;  /* 0x000380000324783b */ /* 0x0001f60000000200 */
        /* <DEDUP_REMOVED lines=8> */
[----:B------:R-:W4:Y:S01]  /*7f50*/  LDSM.16.MT88.4 R20, [R249+0x17c00] ;  /* 0x017c0000f914783b */ /* 0x000f220000004200 */
[----:B------:R-:W-:-:S02]  /*7f60*/  IADD3 R3, R252, UR4, RZ ;  /* 0x00000004fc037c10 */ /* 0x000fc4000fffe0ff */
[----:B------:R-:W-:Y:S01]  /*7f70*/  LOP3.LUT R114, R222, 0xff, RZ, 0xc0, !PT ;  /* 0x000000ffde727812 */ /* 0x000fe200078ec0ff */
[----:B------:R-:W2:Y:S11]  /*7f80*/  LDL.64 R30, [R1+0x3c8] ;  /* 0x0003c800011e7983 */ /* 0x000eb60000100a00 */
[-C--:B0-----:R-:W-:Y:S08]  /*7f90*/  HMMA.16816.F32.BF16 R32, R32, R36.reuse, R40 ;  /* 0x000000242020723c */ /* 0x081ff00000041828 */
[----:B-----5:R-:W-:Y:S01]  /*7fa0*/  HMMA.16816.F32.BF16 R16, R24, R36, R16 ;  /* 0x000000241810723c */ /* 0x020fe20000041810 */
[CC--:B------:R-:W-:Y:S01]  /*7fb0*/  ISETP.GE.AND P5, PT, R231.reuse, R3.reuse, PT ;  /* 0x00000003e700720c */ /* 0x0c0fe20003fa6270 */
[----:B------:R-:W5:Y:S01]  /*7fc0*/  LDL.64 R36, [R1+0x3c0] ;  /* 0x0003c00001247983 */ /* 0x000f620000100a00 */
[----:B------:R-:W-:-:S02]  /*7fd0*/  ISETP.GT.AND P6, PT, R231, R3, PT ;  /* 0x00000003e700720c */ /* 0x000fc40003fc4270 */
[CC--:B------:R-:W-:Y:S01]  /*7fe0*/  ISETP.GE.AND P2, PT, R229.reuse, R3.reuse, PT ;  /* 0x00000003e500720c */ /* 0x0c0fe20003f46270 */
[----:B------:R-:W2:Y:S01]  /*7ff0*/  LDL.64 R40, [R1+0x3a0] ;  /* 0x0003a00001287983 */ /* 0x000ea20000100a00 */
[-C--:B------:R-:W-:Y:S02]  /*8000*/  ISETP.GT.AND P3, PT, R229, R3.reuse, PT ;  /* 0x00000003e500720c */ /* 0x080fe40003f64270 */
[-C--:B------:R-:W-:Y:S01]  /*8010*/  ISETP.GE.AND P4, PT, R227, R3.reuse, PT ;  /* 0x00000003e300720c */ /* 0x080fe20003f86270 */
[----:B------:R-:W2:Y:S06]  /*8020*/  LDL.64 R42, [R1+0x3b0] ;  /* 0x0003b000012a7983 */ /* 0x000eac0000100a00 */
[-C--:B-1----:R-:W-:Y:S01]  /*8030*/  HMMA.16816.F32.BF16 R32, R44, R38.reuse, R32 ;  /* 0x000000262c20723c */ /* 0x082fe20000041820 */
[----:B------:R-:W-:Y:S01]  /*8040*/  LOP3.LUT R112, R222, 0x1c, RZ, 0xc0, !PT ;  /* 0x0000001cde707812 */ /* 0x000fe200078ec0ff */
[----:B------:R-:W2:Y:S04]  /*8050*/  LDL.64 R46, [R1+0x3d0] ;  /* 0x0003d000012e7983 */ /* 0x000ea80000100a00 */
[----:B------:R-:W2:Y:S02]  /*8060*/  LDL.64 R44, [R1+0x3b8] ;  /* 0x0003b800012c7983 */ /* 0x000ea40000100a00 */
[----:B----4-:R-:W-:Y:S02]  /*8070*/  HMMA.16816.F32.BF16 R16, R20, R38, R16 ;  /* 0x000000261410723c */ /* 0x010fe40000041810 */
[----:B------:R-:W4:Y:S11]  /*8080*/  LDL.64 R38, [R1+0x380] ;  /* 0x0003800001267983 */ /* 0x000f360000100a00 */
[----:B------:R-:W-:Y:S03]  /*8090*/  @!UPT UIADD3 URZ, URZ, URZ, URZ ;  /* 0x0000003f3f3ff290 */ /* 0x000fe6000fffe03f */
[----:B------:R-:W-:Y:S02]  /*80a0*/  FMUL R4, R32, c[0x0][0x188] ;  /* 0x0000620020047a20 */ /* 0x000fe40000400000 */
[----:B------:R-:W-:Y:S02]  /*80b0*/  FMUL R6, R33, c[0x0][0x188] ;  /* 0x0000620021067a20 */ /* 0x000fe40000400000 */
[----:B------:R-:W-:Y:S01]  /*80c0*/  FMUL R5, R34, c[0x0][0x188] ;  /* 0x0000620022057a20 */ /* 0x000fe20000400000 */
[----:B------:R-:W-:Y:S01]  /*80d0*/  FSEL R4, R4, -INF , P5 ;  /* 0xff80000004047808 */ /* 0x000fe20002800000 */
[----:B------:R-:W-:Y:S01]  /*80e0*/  FMUL R20, R35, c[0x0][0x188] ;  /* 0x0000620023147a20 */ /* 0x000fe20000400000 */
[----:B------:R-:W-:Y:S01]  /*80f0*/  FSEL R6, R6, -INF , P6 ;  /* 0xff80000006067808 */ /* 0x000fe20003000000 */
[----:B------:R-:W-:Y:S01]  /*8100*/  FMUL R16, R16, c[0x0][0x188] ;  /* 0x0000620010107a20 */ /* 0x000fe20000400000 */
[----:B------:R-:W-:Y:S01]  /*8110*/  FSEL R5, R5, -INF , P2 ;  /* 0xff80000005057808 */ /* 0x000fe20001000000 */
[----:B------:R-:W-:Y:S01]  /*8120*/  FMUL R18, R18, c[0x0][0x188] ;  /* 0x0000620012127a20 */ /* 0x000fe20000400000 */
[-C--:B------:R-:W-:Y:S01]  /*8130*/  ISETP.GT.AND P5, PT, R227, R3.reuse, PT ;  /* 0x00000003e300720c */ /* 0x080fe20003fa4270 */
[----:B------:R-:W-:Y:S01]  /*8140*/  FMUL R15, R19, c[0x0][0x188] ;  /* 0x00006200130f7a20 */ /* 0x000fe20000400000 */
[CC--:B------:R-:W-:Y:S01]  /*8150*/  ISETP.GE.AND P6, PT, R225.reuse, R3.reuse, PT ;  /* 0x00000003e100720c */ /* 0x0c0fe20003fc6270 */
[----:B------:R-:W2:Y:S04]  /*8160*/  LDL.64 R32, [R1+0x390] ;  /* 0x0003900001207983 */ /* 0x000ea80000100a00 */
[----:B------:R-:W-:Y:S01]  /*8170*/  BAR.SYNC.DEFER_BLOCKING 0x0 ;  /* 0x0000000000007b1d */ /* 0x000fe20000010000 */
[----:B------:R-:W-:Y:S01]  /*8180*/  ISETP.GT.AND P2, PT, R225, R3, PT ;  /* 0x00000003e100720c */ /* 0x000fe20003f44270 */
[----:B------:R-:W-:Y:S01]  /*8190*/  FMUL R3, R17, c[0x0][0x188] ;  /* 0x0000620011037a20 */ /* 0x000fe20000400000 */
[----:B------:R-:W-:-:S02]  /*81a0*/  FSEL R20, R20, -INF , P3 ;  /* 0xff80000014147808 */ /* 0x000fc40001800000 */
[----:B------:R-:W-:Y:S01]  /*81b0*/  FSEL R17, R16, -INF , P4 ;  /* 0xff80000010117808 */ /* 0x000fe20002000000 */
[----:B------:R-:W2:Y:S01]  /*81c0*/  LDL.64 R34, [R1+0x398] ;  /* 0x0003980001227983 */ /* 0x000ea20000100a00 */
[----:B------:R-:W-:Y:S02]  /*81d0*/  FSEL R19, R3, -INF , P5 ;  /* 0xff80000003137808 */ /* 0x000fe40002800000 */
[----:B------:R-:W-:Y:S02]  /*81e0*/  FSEL R16, R18, -INF , P6 ;  /* 0xff80000012107808 */ /* 0x000fe40003000000 */
[----:B------:R-:W-:Y:S02]  /*81f0*/  FSEL R15, R15, -INF , P2 ;  /* 0xff8000000f0f7808 */ /* 0x000fe40001000000 */
[----:B------:R-:W-:Y:S02]  /*8200*/  FMNMX R22, R4, R6, !PT ;  /* 0x0000000604167209 */ /* 0x000fe40007800000 */
[----:B------:R-:W-:-:S02]  /*8210*/  FMNMX R23, R5, R20, !PT ;  /* 0x0000001405177209 */ /* 0x000fc40007800000 */
[----:B------:R-:W-:Y:S02]  /*8220*/  FMNMX R18, R17, R19, !PT ;  /* 0x0000001311127209 */ /* 0x000fe40007800000 */
[----:B------:R-:W-:Y:S01]  /*8230*/  FMNMX R14, R16, R15, !PT ;  /* 0x0000000f100e7209 */ /* 0x000fe20007800000 */
[----:B------:R-:W0:Y:S04]  /*8240*/  SHFL.BFLY PT, R24, R22, 0x2, 0x1f ;  /* 0x0c401f0016187f89 */ /* 0x000e2800000e0000 */
[----:B------:R-:W1:Y:S04]  /*8250*/  SHFL.BFLY PT, R25, R23, 0x2, 0x1f ;  /* 0x0c401f0017197f89 */ /* 0x000e6800000e0000 */
[----:B------:R-:W3:Y:S04]  /*8260*/  SHFL.BFLY PT, R21, R18, 0x2, 0x1f ;  /* 0x0c401f0012157f89 */ /* 0x000ee800000e0000 */
[----:B------:R-:W3:Y:S01]  /*8270*/  SHFL.BFLY PT, R3, R14, 0x2, 0x1f ;  /* 0x0c401f000e037f89 */ /* 0x000ee200000e0000 */
[----:B0-----:R-:W-:-:S02]  /*8280*/  FMNMX R24, R22, R24, !PT ;  /* 0x0000001816187209 */ /* 0x001fc40007800000 */
[----:B-1----:R-:W-:Y:S02]  /*8290*/  FMNMX R25, R23, R25, !PT ;  /* 0x0000001917197209 */ /* 0x002fe40007800000 */
[----:B---3--:R-:W-:Y:S02]  /*82a0*/  FMNMX R21, R18, R21, !PT ;  /* 0x0000001512157209 */ /* 0x008fe40007800000 */
[----:B------:R-:W-:Y:S01]  /*82b0*/  FMNMX R3, R14, R3, !PT ;  /* 0x000000030e037209 */ /* 0x000fe20007800000 */
[----:B------:R-:W0:Y:S04]  /*82c0*/  SHFL.BFLY PT, R18, R25, 0x1, 0x1f ;  /* 0x0c201f0019127f89 */ /* 0x000e2800000e0000 */
[----:B------:R-:W1:Y:S04]  /*82d0*/  SHFL.BFLY PT, R14, R24, 0x1, 0x1f ;  /* 0x0c201f00180e7f89 */ /* 0x000e6800000e0000 */
[----:B------:R-:W3:Y:S04]  /*82e0*/  SHFL.BFLY PT, R22, R21, 0x1, 0x1f ;  /* 0x0c201f0015167f89 */ /* 0x000ee800000e0000 */
[----:B------:R-:W3:Y:S01]  /*82f0*/  SHFL.BFLY PT, R23, R3, 0x1, 0x1f ;  /* 0x0c201f0003177f89 */ /* 0x000ee200000e0000 */
[----:B0-----:R-:W-:-:S02]  /*8300*/  FMNMX R18, R25, R18, !PT ;  /* 0x0000001219127209 */ /* 0x001fc40007800000 */
[----:B-1----:R-:W-:Y:S02]  /*8310*/  FMNMX R14, R24, R14, !PT ;  /* 0x0000000e180e7209 */ /* 0x002fe40007800000 */
[----:B---3--:R-:W-:-:S03]  /*8320*/  FMNMX R22, R21, R22, !PT ;  /* 0x0000001615167209 */ /* 0x008fc60007800000 */
[----:B------:R-:W-:Y:S01]  /*8330*/  @!P1 STS [R223], R14 ;  /* 0x0000000edf009388 */ /* 0x000fe20000000800 */
[----:B------:R-:W-:-:S03]  /*8340*/  FMNMX R23, R3, R23, !PT ;  /* 0x0000001703177209 */ /* 0x000fc60007800000 */
[----:B------:R-:W-:Y:S04]  /*8350*/  @!P1 STS [R221], R18 ;  /* 0x00000012dd009388 */ /* 0x000fe80000000800 */
[----:B------:R-:W-:Y:S04]  /*8360*/  @!P1 STS [R219], R22 ;  /* 0x00000016db009388 */ /* 0x000fe80000000800 */
[----:B------:R-:W-:Y:S04]  /*8370*/  @!P1 STS [R217], R23 ;  /* 0x00000017d9009388 */ /* 0x000fe80000000800 */
[----:B------:R-:W-:Y:S06]  /*8380*/  BAR.SYNC.DEFER_BLOCKING 0x0 ;  /* 0x0000000000007b1d */ /* 0x000fec0000010000 */
[----:B------:R-:W0:Y:S04]  /*8390*/  LDS R3, [R114.X4] ;  /* 0x0000000072037984 */ /* 0x000e280000004800 */
[----:B0-----:R-:W0:Y:S02]  /*83a0*/  SHFL.BFLY PT, R14, R3, 0x4, 0x1f ;  /* 0x0c801f00030e7f89 */ /* 0x001e2400000e0000 */
[----:B0-----:R-:W-:-:S05]  /*83b0*/  FMNMX R14, R3, R14, !PT ;  /* 0x0000000e030e7209 */ /* 0x001fca0007800000 */
[----:B------:R-:W0:Y:S02]  /*83c0*/  SHFL.BFLY PT, R3, R14, 0x2, 0x1f ;  /* 0x0c401f000e037f89 */ /* 0x000e2400000e0000 */
[----:B0-----:R-:W-:-:S05]  /*83d0*/  FMNMX R3, R14, R3, !PT ;  /* 0x000000030e037209 */ /* 0x001fca0007800000 */
[----:B------:R-:W0:Y:S02]  /*83e0*/  SHFL.BFLY PT, R14, R3, 0x1, 0x1f ;  /* 0x0c201f00030e7f89 */ /* 0x000e2400000e0000 */
[----:B0-----:R-:W-:-:S05]  /*83f0*/  FMNMX R14, R3, R14, !PT ;  /* 0x0000000e030e7209 */ /* 0x001fca0007800000 */
[----:B------:R-:W-:Y:S04]  /*8400*/  @!P0 STS [R114.X4], R14 ;  /* 0x0000000e72008388 */ /* 0x000fe80000004800 */
[----:B------:R-:W-:Y:S06]  /*8410*/  BAR.SYNC.DEFER_BLOCKING 0x0 ;  /* 0x0000000000007b1d */ /* 0x000fec0000010000 */
[----:B------:R0:W1:Y:S04]  /*8420*/  LDS R3, [R112.X8] ;  /* 0x0000000070037984 */ /* 0x0000680000008800 */
[----:B------:R-:W3:Y:S04]  /*8430*/  LDS R14, [R215] ;  /* 0x00000000d70e7984 */ /* 0x000ee80000000800 */
[----:B------:R-:W2:Y:S04]  /*8440*/  LDS R22, [R213] ;  /* 0x00000000d5167984 */ /* 0x000ea80000000800 */
[----:B------:R-:W2:Y:S04]  /*8450*/  LDS R21, [R211] ;  /* 0x00000000d3157984 */ /* 0x000ea80000000800 */
[----:B0-----:R-:W4:Y:S01]  /*8460*/  LDL.64 R112, [R1+0x388] ;  /* 0x0003880001707983 */ /* 0x001f220000100a00 */
[----:B-1----:R-:W-:-:S05]  /*8470*/  FMNMX R3, R3, R195, !PT ;  /* 0x000000c303037209 */ /* 0x002fca0007800000 */
[--C-:B------:R-:W-:Y:S01]  /*8480*/  FADD R18, R4, -R3.reuse ;  /* 0x8000000304127221 */ /* 0x100fe20000000000 */
[----:B---3--:R-:W-:Y:S01]  /*8490*/  FMNMX R4, R14, R193, !PT ;  /* 0x000000c10e047209 */ /* 0x008fe20007800000 */
[----:B------:R-:W-:-:S04]  /*84a0*/  FADD R6, R6, -R3 ;  /* 0x8000000306067221 */ /* 0x000fc80000000000 */
[--C-:B------:R-:W-:Y:S02]  /*84b0*/  FADD R5, R5, -R4.reuse ;  /* 0x8000000405057221 */ /* 0x100fe40000000000 */
[----:B------:R-:W-:Y:S02]  /*84c0*/  FMUL R6, R6, 1.4426950216293334961 ;  /* 0x3fb8aa3b06067820 */ /* 0x000fe40000400000 */
[----:B------:R-:W-:Y:S02]  /*84d0*/  FMUL R5, R5, 1.4426950216293334961 ;  /* 0x3fb8aa3b05057820 */ /* 0x000fe40000400000 */
[----:B------:R0:W-:Y:S02]  /*84e0*/  MUFU.EX2 R14, R6 ;  /* 0x00000006000e7308 */ /* 0x0001e40000000800 */
[----:B0-----:R-:W-:-:S06]  /*84f0*/  FADD R6, R20, -R4 ;  /* 0x8000000414067221 */ /* 0x001fcc0000000000 */
[----:B------:R2:W-:Y:S01]  /*8500*/  MUFU.EX2 R20, R5 ;  /* 0x0000000500147308 */ /* 0x0005e20000000800 */
[----:B------:R-:W-:Y:S01]  /*8510*/  FMUL R6, R6, 1.4426950216293334961 ;  /* 0x3fb8aa3b06067820 */ /* 0x000fe20000400000 */
[----:B--2---:R-:W-:-:S05]  /*8520*/  FMNMX R5, R22, R191, !PT ;  /* 0x000000bf16057209 */ /* 0x004fca0007800000 */
[--C-:B------:R-:W-:Y:S02]  /*8530*/  FADD R22, R17, -R5.reuse ;  /* 0x8000000511167221 */ /* 0x100fe40000000000 */
[----:B------:R0:W-:Y:S02]  /*8540*/  MUFU.EX2 R17, R6 ;  /* 0x0000000600117308 */ /* 0x0001e40000000800 */
[----:B------:R-:W-:Y:S01]  /*8550*/  FMUL R22, R22, 1.4426950216293334961 ;  /* 0x3fb8aa3b16167820 */ /* 0x000fe20000400000 */
[----:B0-----:R-:W-:Y:S01]  /*8560*/  FMNMX R6, R21, R189, !PT ;  /* 0x000000bd15067209 */ /* 0x001fe20007800000 */
[----:B------:R-:W-:-:S04]  /*8570*/  FADD R21, R19, -R5 ;  /* 0x8000000513157221 */ /* 0x000fc80000000000 */
[----:B------:R0:W-:Y:S01]  /*8580*/  MUFU.EX2 R19, R22 ;  /* 0x0000001600137308 */ /* 0x0001e20000000800 */
[----:B------:R-:W-:Y:S02]  /*8590*/  FMUL R21, R21, 1.4426950216293334961 ;  /* 0x3fb8aa3b15157820 */ /* 0x000fe40000400000 */
[--C-:B------:R-:W-:Y:S02]  /*85a0*/  FADD R15, R15, -R6.reuse ;  /* 0x800000060f0f7221 */ /* 0x100fe40000000000 */
[----:B------:R-:W-:Y:S02]  /*85b0*/  FMUL R18, R18, 1.4426950216293334961 ;  /* 0x3fb8aa3b12127820 */ /* 0x000fe40000400000 */
[----:B0-----:R-:W-:Y:S02]  /*85c0*/  FADD R22, R16, -R6 ;  /* 0x8000000610167221 */ /* 0x001fe40000000000 */
[----:B------:R0:W-:Y:S01]  /*85d0*/  MUFU.EX2 R16, R21 ;  /* 0x0000001500107308 */ /* 0x0001e20000000800 */
[----:B------:R-:W-:-:S02]  /*85e0*/  FMUL R15, R15, 1.4426950216293334961 ;  /* 0x3fb8aa3b0f0f7820 */ /* 0x000fc40000400000 */
[----:B0-----:R-:W-:-:S05]  /*85f0*/  FMUL R21, R22, 1.4426950216293334961 ;  /* 0x3fb8aa3b16157820 */ /* 0x001fca0000400000 */
[----:B------:R-:W0:Y:S08]  /*8600*/  MUFU.EX2 R18, R18 ;  /* 0x0000001200127308 */ /* 0x000e300000000800 */
[----:B------:R-:W-:Y:S08]  /*8610*/  MUFU.EX2 R21, R21 ;  /* 0x0000001500157308 */ /* 0x000ff00000000800 */
[----:B------:R-:W1:Y:S01]  /*8620*/  MUFU.EX2 R15, R15 ;  /* 0x0000000f000f7308 */ /* 0x000e620000000800 */
[----:B0-----:R-:W-:-:S02]  /*8630*/  FADD R26, R18, R14 ;  /* 0x0000000e121a7221 */ /* 0x001fc40000000000 */
[----:B------:R-:W-:Y:S02]  /*8640*/  FADD R27, R20, R17 ;  /* 0x00000011141b7221 */ /* 0x000fe40000000000 */
[----:B------:R-:W-:Y:S01]  /*8650*/  FADD R24, R19, R16 ;  /* 0x0000001013187221 */ /* 0x000fe20000000000 */
[----:B------:R-:W0:Y:S04]  /*8660*/  SHFL.BFLY PT, R28, R26, 0x2, 0x1f ;  /* 0x0c401f001a1c7f89 */ /* 0x000e2800000e0000 */
[----:B------:R-:W2:Y:S01]  /*8670*/  SHFL.BFLY PT, R29, R27, 0x2, 0x1f ;  /* 0x0c401f001b1d7f89 */ /* 0x000ea200000e0000 */
[----:B-1----:R-:W-:-:S03]  /*8680*/  FADD R23, R21, R15 ;  /* 0x0000000f15177221 */ /* 0x002fc60000000000 */
[----:B------:R-:W1:Y:S04]  /*8690*/  SHFL.BFLY PT, R25, R24, 0x2, 0x1f ;  /* 0x0c401f0018197f89 */ /* 0x000e6800000e0000 */
[----:B------:R-:W3:Y:S01]  /*86a0*/  SHFL.BFLY PT, R22, R23, 0x2, 0x1f ;  /* 0x0c401f0017167f89 */ /* 0x000ee200000e0000 */
[----:B0-----:R-:W-:Y:S02]  /*86b0*/  FADD R28, R26, R28 ;  /* 0x0000001c1a1c7221 */ /* 0x001fe40000000000 */
[----:B--2---:R-:W-:Y:S02]  /*86c0*/  FADD R29, R27, R29 ;  /* 0x0000001d1b1d7221 */ /* 0x004fe40000000000 */
[----:B-1----:R-:W-:Y:S02]  /*86d0*/  FADD R25, R24, R25 ;  /* 0x0000001918197221 */ /* 0x002fe40000000000 */
[----:B---3--:R-:W-:Y:S01]  /*86e0*/  FADD R22, R23, R22 ;  /* 0x0000001617167221 */ /* 0x008fe20000000000 */
[----:B------:R-:W0:Y:S04]  /*86f0*/  SHFL.BFLY PT, R24, R29, 0x1, 0x1f ;  /* 0x0c201f001d187f89 */ /* 0x000e2800000e0000 */
[----:B------:R-:W1:Y:S04]  /*8700*/  SHFL.BFLY PT, R23, R28, 0x1, 0x1f ;  /* 0x0c201f001c177f89 */ /* 0x000e6800000e0000 */
[----:B------:R-:W2:Y:S04]  /*8710*/  SHFL.BFLY PT, R26, R25, 0x1, 0x1f ;  /* 0x0c201f00191a7f89 */ /* 0x000ea800000e0000 */
[----:B------:R-:W3:Y:S01]  /*8720*/  SHFL.BFLY PT, R27, R22, 0x1, 0x1f ;  /* 0x0c201f00161b7f89 */ /* 0x000ee200000e0000 */
[----:B0-----:R-:W-:-:S02]  /*8730*/  FADD R24, R29, R24 ;  /* 0x000000181d187221 */ /* 0x001fc40000000000 */
[----:B-1----:R-:W-:Y:S01]  /*8740*/  FADD R23, R28, R23 ;  /* 0x000000171c177221 */ /* 0x002fe20000000000 */
[----:B------:R-:W-:Y:S01]  /*8750*/  BAR.SYNC.DEFER_BLOCKING 0x0 ;  /* 0x0000000000007b1d */ /* 0x000fe20000010000 */
[----:B--2---:R-:W-:Y:S02]  /*8760*/  FADD R26, R25, R26 ;  /* 0x0000001a191a7221 */ /* 0x004fe40000000000 */
[----:B---3--:R-:W-:-:S03]  /*8770*/  FADD R27, R22, R27 ;  /* 0x0000001b161b7221 */ /* 0x008fc60000000000 */
[----:B------:R-:W-:Y:S04]  /*8780*/  @!P1 STS [R223], R23 ;  /* 0x00000017df009388 */ /* 0x000fe80000000800 */
[----:B------:R-:W-:Y:S04]  /*8790*/  @!P1 STS [R221], R24 ;  /* 0x00000018dd009388 */ /* 0x000fe80000000800 */
[----:B------:R-:W-:Y:S04]  /*87a0*/  @!P1 STS [R219], R26 ;  /* 0x0000001adb009388 */ /* 0x000fe80000000800 */
[----:B------:R-:W-:Y:S04]  /*87b0*/  @!P1 STS [R217], R27 ;  /* 0x0000001bd9009388 */ /* 0x000fe80000000800 */
[----:B------:R-:W-:Y:S06]  /*87c0*/  BAR.SYNC.DEFER_BLOCKING 0x0 ;  /* 0x0000000000007b1d */ /* 0x000fec0000010000 */
[----:B------:R-:W0:Y:S04]  /*87d0*/  LDS R22, [R114.X4] ;  /* 0x0000000072167984 */ /* 0x000e280000004800 */
[----:B0-----:R-:W0:Y:S02]  /*87e0*/  SHFL.BFLY PT, R23, R22, 0x4, 0x1f ;  /* 0x0c801f0016177f89 */ /* 0x001e2400000e0000 */
[----:B0-----:R-:W-:-:S05]  /*87f0*/  FADD R23, R22, R23 ;  /* 0x0000001716177221 */ /* 0x001fca0000000000 */
[----:B------:R-:W0:Y:S02]  /*8800*/  SHFL.BFLY PT, R22, R23, 0x2, 0x1f ;  /* 0x0c401f0017167f89 */ /* 0x000e2400000e0000 */
[----:B0-----:R-:W-:-:S05]  /*8810*/  FADD R22, R23, R22 ;  /* 0x0000001617167221 */ /* 0x001fca0000000000 */
[----:B------:R-:W0:Y:S02]  /*8820*/  SHFL.BFLY PT, R24, R22, 0x1, 0x1f ;  /* 0x0c201f0016187f89 */ /* 0x000e2400000e0000 */
[----:B0-----:R-:W-:Y:S02]  /*8830*/  FADD R24, R22, R24 ;  /* 0x0000001816187221 */ /* 0x001fe40000000000 */
[C---:B------:R-:W-:Y:S02]  /*8840*/  IMAD.WIDE R22, R12.reuse, 0x2, R46 ;  /* 0x000000020c167825 */ /* 0x040fe400078e022e */
[----:B------:R-:W2:Y:S04]  /*8850*/  LDL.64 R46, [R1+0x378] ;  /* 0x00037800012e7983 */ /* 0x000ea80000100a00 */
[----:B------:R0:W-:Y:S04]  /*8860*/  @!P0 STS [R114.X4], R24 ;  /* 0x0000001872008388 */ /* 0x0001e80000004800 */
[----:B------:R-:W-:Y:S06]  /*8870*/  BAR.SYNC.DEFER_BLOCKING 0x0 ;  /* 0x0000000000007b1d */ /* 0x000fec0000010000 */
[----:B0-----:R-:W3:Y:S01]  /*8880*/  LDL.64 R114, [R1+0x368] ;  /* 0x0003680001727983 */ /* 0x001ee20000100a00 */
[----:B-----5:R-:W-:-:S03]  /*8890*/  IMAD.WIDE R28, R12, 0x2, R36 ;  /* 0x000000020c1c7825 */ /* 0x020fc600078e0224 */
[----:B------:R-:W5:Y:S01]  /*88a0*/  LDL.64 R36, [R1+0x370] ;  /* 0x0003700001247983 */ /* 0x000f620000100a00 */
[----:B------:R-:W-:-:S04]  /*88b0*/  IMAD.WIDE R30, R12, 0x2, R30 ;  /* 0x000000020c1e7825 */ /* 0x000fc800078e021e */
[C---:B------:R-:W-:Y:S02]  /*88c0*/  IMAD.WIDE R26, R12.reuse, 0x2, R44 ;  /* 0x000000020c1a7825 */ /* 0x040fe400078e022c */
[----:B------:R-:W5:Y:S04]  /*88d0*/  LDL.64 R44, [R1+0x360] ;  /* 0x00036000012c7983 */ /* 0x000f680000100a00 */
[----:B------:R0:W5:Y:S01]  /*88e0*/  LDG.E.U16 R185, [R30.64] ;  /* 0x000000061eb97981 */ /* 0x000162000c1e1500 */
[----:B------:R-:W-:-:S03]  /*88f0*/  IMAD.WIDE R24, R12, 0x2, R42 ;  /* 0x000000020c187825 */ /* 0x000fc600078e022a */
[----:B------:R-:W5:Y:S04]  /*8900*/  LDL.64 R42, [R1+0x358] ;  /* 0x00035800012a7983 */ /* 0x000f680000100a00 */
[----:B------:R1:W5:Y:S01]  /*8910*/  LDG.E.U16 R181, [R26.64] ;  /* 0x000000061ab57981 */ /* 0x000362000c1e1500 */
[----:B0-----:R-:W-:-:S03]  /*8920*/  IMAD.WIDE R30, R12, 0x2, R40 ;  /* 0x000000020c1e7825 */ /* 0x001fc600078e0228 */
[----:B------:R-:W5:Y:S04]  /*8930*/  LDL.64 R40, [R1+0x338] ;  /* 0x0003380001287983 */ /* 0x000f680000100a00 */
[----:B------:R2:W5:Y:S01]  /*8940*/  LDG.E.U16 R175, [R30.64] ;  /* 0x000000061eaf7981 */ /* 0x000562000c1e1500 */
[----:B-1----:R-:W-:-:S03]  /*8950*/  IMAD.WIDE R26, R12, 0x2, R32 ;  /* 0x000000020c1a7825 */ /* 0x002fc600078e0220 */
[----:B------:R-:W5:Y:S04]  /*8960*/  LDL.64 R32, [R1+0x340] ;  /* 0x0003400001207983 */ /* 0x000f680000100a00 */
[----:B------:R0:W5:Y:S04]  /*8970*/  LDG.E.U16 R187, [R22.64] ;  /* 0x0000000616bb7981 */ /* 0x000168000c1e1500 */
[----:B------:R4:W5:Y:S04]  /*8980*/  LDG.E.U16 R179, [R24.64] ;  /* 0x0000000618b37981 */ /* 0x000968000c1e1500 */
[----:B------:R1:W5:Y:S01]  /*8990*/  LDG.E.U16 R183, [R28.64] ;  /* 0x000000061cb77981 */ /* 0x000362000c1e1500 */
[----:B0-----:R-:W-:-:S03]  /*89a0*/  IMAD.WIDE R22, R12, 0x2, R116 ;  /* 0x000000020c167825 */ /* 0x001fc600078e0274 */
[----:B------:R-:W5:Y:S01]  /*89b0*/  LDL.64 R116, [R1+0x2f8] ;  /* 0x0002f80001747983 */ /* 0x000f620000100a00 */
[----:B----4-:R-:W-:-:S03]  /*89c0*/  IMAD.WIDE R24, R12, 0x2, R112 ;  /* 0x000000020c187825 */ /* 0x010fc600078e0270 */
[----:B------:R0:W4:Y:S04]  /*89d0*/  LDG.E.U16 R177, [R22.64] ;  /* 0x0000000616b17981 */ /* 0x000128000c1e1500 */
[----:B------:R-:W4:Y:S01]  /*89e0*/  LDL.64 R112, [R1+0x328] ;  /* 0x0003280001707983 */ /* 0x000f220000100a00 */
[----:B--2---:R-:W-:-:S03]  /*89f0*/  IMAD.WIDE R30, R12, 0x2, R46 ;  /* 0x000000020c1e7825 */ /* 0x004fc600078e022e */
[----:B------:R5:W2:Y:S04]  /*8a00*/  LDG.E.U16 R171, [R26.64] ;  /* 0x000000061aab7981 */ /* 0x000aa8000c1e1500 */
[----:B------:R-:W2:Y:S01]  /*8a10*/  LDL.64 R46, [R1+0x318] ;  /* 0x00031800012e7983 */ /* 0x000ea20000100a00 */
[----:B0-----:R-:W-:-:S03]  /*8a20*/  IMAD.WIDE R22, R12, 0x2, R38 ;  /* 0x000000020c167825 */ /* 0x001fc600078e0226 */
[----:B------:R-:W2:Y:S04]  /*8a30*/  LDL.64 R38, [R1+0x320] ;  /* 0x0003200001267983 */ /* 0x000ea80000100a00 */
[----:B------:R3:W2:Y:S01]  /*8a40*/  LDG.E.U16 R167, [R22.64] ;  /* 0x0000000616a77981 */ /* 0x0006a2000c1e1500 */
[----:B-1----:R-:W-:-:S03]  /*8a50*/  IMAD.WIDE R28, R12, 0x2, R34 ;  /* 0x000000020c1c7825 */ /* 0x002fc600078e0222 */
[----:B------:R-:W2:Y:S04]  /*8a60*/  LDL.64 R34, [R1+0x350] ;  /* 0x0003500001227983 */ /* 0x000ea80000100a00 */
[----:B------:R0:W2:Y:S01]  /*8a70*/  LDG.E.U16 R173, [R28.64] ;  /* 0x000000061cad7981 */ /* 0x0000a2000c1e1500 */
[----:B---3--:R-:W-:-:S03]  /*8a80*/  IMAD.WIDE R22, R12, 0x2, R114 ;  /* 0x000000020c167825 */ /* 0x008fc600078e0272 */
[----:B------:R-:W3:Y:S01]  /*8a90*/  LDL.64 R114, [R1+0x2e8] ;  /* 0x0002e80001727983 */ /* 0x000ee20000100a00 */
[----:B-----5:R-:W-:-:S03]  /*8aa0*/  IMAD.WIDE R26, R12, 0x2, R44 ;  /* 0x000000020c1a7825 */ /* 0x020fc600078e022c */
[----:B------:R1:W5:Y:S01]  /*8ab0*/  LDG.E.U16 R165, [R30.64] ;  /* 0x000000061ea57981 */ /* 0x000362000c1e1500 */
[----:B0-----:R-:W-:-:S03]  /*8ac0*/  IMAD.WIDE R28, R12, 0x2, R36 ;  /* 0x000000020c1c7825 */ /* 0x001fc600078e0224 */
[----:B------:R-:W5:Y:S04]  /*8ad0*/  LDL.64 R36, [R1+0x310] ;  /* 0x0003100001247983 */ /* 0x000f680000100a00 */
[----:B------:R0:W5:Y:S01]  /*8ae0*/  LDG.E.U16 R153, [R28.64] ;  /* 0x000000061c997981 */ /* 0x000162000c1e1500 */
[----:B-1----:R-:W-:-:S03]  /*8af0*/  IMAD.WIDE R30, R12, 0x2, R120 ;  /* 0x000000020c1e7825 */ /* 0x002fc600078e0278 */
[----:B------:R1:W5:Y:S04]  /*8b00*/  LDG.E.U16 R22, [R22.64] ;  /* 0x0000000616167981 */ /* 0x000368000c1e1500 */
[----:B------:R-:W5:Y:S01]  /*8b10*/  LDL.64 R120, [R1+0x2d8] ;  /* 0x0002d80001787983 */ /* 0x000f620000100a00 */
[----:B0-----:R-:W-:-:S03]  /*8b20*/  IMAD.WIDE R28, R12, 0x2, R40 ;  /* 0x000000020c1c7825 */ /* 0x001fc600078e0228 */
[----:B------:R-:W5:Y:S04]  /*8b30*/  LDL.64 R40, [R1+0x2e0] ;  /* 0x0002e00001287983 */ /* 0x000f680000100a00 */
[----:B------:R0:W5:Y:S01]  /*8b40*/  LDG.E.U16 R169, [R24.64] ;  /* 0x0000000618a97981 */ /* 0x000162000c1e1500 */
[----:B------:R-:W-:-:S03]  /*8b50*/  IMAD.WIDE R32, R12, 0x2, R32 ;  /* 0x000000020c207825 */ /* 0x000fc600078e0220 */
[----:B-1----:R1:W5:Y:S04]  /*8b60*/  LDG.E.U16 R23, [R26.64] ;  /* 0x000000061a177981 */ /* 0x002368000c1e1500 */
[----:B------:R-:W5:Y:S01]  /*8b70*/  LDL.64 R44, [R1+0x300] ;  /* 0x00030000012c7983 */ /* 0x000f620000100a00 */
[----:B0-----:R-:W-:-:S03]  /*8b80*/  IMAD.WIDE R24, R12, 0x2, R42 ;  /* 0x000000020c187825 */ /* 0x001fc600078e022a */
[----:B------:R-:W5:Y:S01]  /*8b90*/  LDL.64 R42, [R1+0x2f0] ;  /* 0x0002f000012a7983 */ /* 0x000f620000100a00 */
[----:B-1----:R-:W-:-:S03]  /*8ba0*/  IMAD.WIDE R26, R12, 0x2, R122 ;  /* 0x000000020c1a7825 */ /* 0x002fc600078e027a */
[----:B------:R0:W5:Y:S04]  /*8bb0*/  LDG.E.U16 R28, [R28.64] ;  /* 0x000000061c1c7981 */ /* 0x000168000c1e1500 */
[----:B------:R1:W5:Y:S04]  /*8bc0*/  LDG.E.U16 R26, [R26.64] ;  /* 0x000000061a1a7981 */ /* 0x000368000c1e1500 */
[----:B------:R2:W5:Y:S04]  /*8bd0*/  LDG.E.U16 R24, [R24.64] ;  /* 0x0000000618187981 */ /* 0x000568000c1e1500 */
[----:B0-----:R4:W5:Y:S04]  /*8be0*/  LDG.E.U16 R29, [R30.64] ;  /* 0x000000061e1d7981 */ /* 0x001968000c1e1500 */
[----:B-1----:R2:W5:Y:S04]  /*8bf0*/  LDG.E.U16 R27, [R32.64] ;  /* 0x00000006201b7981 */ /* 0x002568000c1e1500 */
[----:B------:R-:W5:Y:S01]  /*8c00*/  LDL.64 R122, [R1+0x280] ;  /* 0x00028000017a7983 */ /* 0x000f620000100a00 */
[----:B----4-:R-:W-:-:S03]  /*8c10*/  IMAD.WIDE R30, R12, 0x2, R112 ;  /* 0x000000020c1e7825 */ /* 0x010fc600078e0270 */
[----:B------:R-:W4:Y:S04]  /*8c20*/  LDL.64 R112, [R1+0x2d0] ;  /* 0x0002d00001707983 */ /* 0x000f280000100a00 */
[----:B------:R0:W4:Y:S01]  /*8c30*/  LDG.E.U16 R30, [R30.64] ;  /* 0x000000061e1e7981 */ /* 0x000122000c1e1500 */
[----:B--2---:R-:W-:-:S03]  /*8c40*/  IMAD.WIDE R32, R12, 0x2, R46 ;  /* 0x000000020c207825 */ /* 0x004fc600078e022e */
[----:B------:R-:W2:Y:S01]  /*8c50*/  LDL.64 R46, [R1+0x2c0] ;  /* 0x0002c000012e7983 */ /* 0x000ea20000100a00 */
[----:B------:R-:W-:-:S03]  /*8c60*/  IMAD.WIDE R38, R12, 0x2, R38 ;  /* 0x000000020c267825 */ /* 0x000fc600078e0226 */
[----:B------:R1:W2:Y:S04]  /*8c70*/  LDG.E.U16 R32, [R32.64] ;  /* 0x0000000620207981 */ /* 0x0002a8000c1e1500 */
[----:B0-----:R3:W2:Y:S02]  /*8c80*/  LDG.E.U16 R31, [R38.64] ;  /* 0x00000006261f7981 */ /* 0x0016a4000c1e1500 */
[C---:B---3--:R-:W-:Y:S02]  /*8c90*/  IMAD.WIDE R38, R12.reuse, 0x2, R114 ;  /* 0x000000020c267825 */ /* 0x048fe400078e0272 */
[----:B------:R-:W3:Y:S02]  /*8ca0*/  LDL.64 R114, [R1+0x290] ;  /* 0x0002900001727983 */ /* 0x000ee40000100a00 */
[----:B------:R-:W-:-:S02]  /*8cb0*/  IMAD.WIDE R34, R12, 0x2, R34 ;  /* 0x000000020c227825 */ /* 0x000fc400078e0222 */
[----:B------:R0:W3:Y:S02]  /*8cc0*/  LDG.E.U16 R38, [R38.64] ;  /* 0x0000000626267981 */ /* 0x0000e4000c1e1500 */
[C---:B-----5:R-:W-:Y:S02]  /*8cd0*/  IMAD.WIDE R36, R12.reuse, 0x2, R36 ;  /* 0x000000020c247825 */ /* 0x060fe400078e0224 */
[----:B------:R5:W3:Y:S04]  /*8ce0*/  LDG.E.U16 R25, [R34.64] ;  /* 0x0000000622197981 */ /* 0x000ae8000c1e1500 */
[----:B-1----:R1:W3:Y:S02]  /*8cf0*/  LDG.E.U16 R33, [R36.64] ;  /* 0x0000000624217981 */ /* 0x0022e4000c1e1500 */
[----:B-1----:R-:W-:-:S02]  /*8d00*/  IMAD.WIDE R36, R12, 0x2, R116 ;  /* 0x000000020c247825 */ /* 0x002fc400078e0274 */
[----:B------:R-:W3:Y:S02]  /*8d10*/  LDL.64 R116, [R1+0x2a0] ;  /* 0x0002a00001747983 */ /* 0x000ee40000100a00 */
[C---:B------:R-:W-:Y:S02]  /*8d20*/  IMAD.WIDE R40, R12.reuse, 0x2, R40 ;  /* 0x000000020c287825 */ /* 0x040fe400078e0228 */
[----:B------:R1:W3:Y:S02]  /*8d30*/  LDG.E.U16 R36, [R36.64] ;  /* 0x0000000624247981 */ /* 0x0002e4000c1e1500 */
[C---:B-----5:R-:W-:Y:S02]  /*8d40*/  IMAD.WIDE R34, R12.reuse, 0x2, R118 ;  /* 0x000000020c227825 */ /* 0x060fe400078e0276 */
[----:B0-----:R0:W5:Y:S02]  /*8d50*/  LDG.E.U16 R39, [R40.64] ;  /* 0x0000000628277981 */ /* 0x001164000c1e1500 */
[----:B------:R-:W-:-:S02]  /*8d60*/  IMAD.WIDE R44, R12, 0x2, R44 ;  /* 0x000000020c2c7825 */ /* 0x000fc400078e022c */
[----:B------:R1:W5:Y:S02]  /*8d70*/  LDG.E.U16 R34, [R34.64] ;  /* 0x0000000622227981 */ /* 0x000364000c1e1500 */
[C---:B------:R-:W-:Y:S02]  /*8d80*/  IMAD.WIDE R42, R12.reuse, 0x2, R42 ;  /* 0x000000020c2a7825 */ /* 0x040fe400078e022a */
[----:B------:R-:W5:Y:S02]  /*8d90*/  LDL.64 R118, [R1+0x2b0] ;  /* 0x0002b00001767983 */ /* 0x000f640000100a00 */
[C---:B0-----:R-:W-:Y:S02]  /*8da0*/  IMAD.WIDE R40, R12.reuse, 0x2, R120 ;  /* 0x000000020c287825 */ /* 0x041fe400078e0278 */
[----:B------:R-:W5:Y:S04]  /*8db0*/  LDL.64 R120, [R1+0x270] ;  /* 0x0002700001787983 */ /* 0x000f680000100a00 */
[----:B-1----:R0:W5:Y:S04]  /*8dc0*/  LDG.E.U16 R35, [R44.64] ;  /* 0x000000062c237981 */ /* 0x002168000c1e1500 */
[----:B------:R1:W5:Y:S04]  /*8dd0*/  LDG.E.U16 R37, [R42.64] ;  /* 0x000000062a257981 */ /* 0x000368000c1e1500 */
[----:B------:R4:W5:Y:S01]  /*8de0*/  LDG.E.U16 R40, [R40.64] ;  /* 0x0000000628287981 */ /* 0x000962000c1e1500 */
[----:B0-----:R-:W-:-:S03]  /*8df0*/  IMAD.WIDE R44, R12, 0x2, R126 ;  /* 0x000000020c2c7825 */ /* 0x001fc600078e027e */
[----:B------:R-:W5:Y:S01]  /*8e00*/  LDL.64 R126, [R1+0x250] ;  /* 0x00025000017e7983 */ /* 0x000f620000100a00 */
[----:B-1----:R-:W-:-:S03]  /*8e10*/  IMAD.WIDE R42, R12, 0x2, R128 ;  /* 0x000000020c2a7825 */ /* 0x002fc600078e0280 */
[----:B------:R-:W5:Y:S01]  /*8e20*/  LDL.64 R128, [R1+0x260] ;  /* 0x0002600001807983 */ /* 0x000f620000100a00 */
[----:B----4-:R-:W-:-:S03]  /*8e30*/  IMAD.WIDE R112, R12, 0x2, R112 ;  /* 0x000000020c707825 */ /* 0x010fc600078e0270 */
[----:B------:R0:W4:Y:S04]  /*8e40*/  LDG.E.U16 R42, [R42.64] ;  /* 0x000000062a2a7981 */ /* 0x000128000c1e1500 */
[----:B------:R1:W4:Y:S01]  /*8e50*/  LDG.E.U16 R41, [R112.64] ;  /* 0x0000000670297981 */ /* 0x000322000c1e1500 */
[----:B------:R-:W-:-:S03]  /*8e60*/  IMAD.WIDE R122, R12, 0x2, R122 ;  /* 0x000000020c7a7825 */ /* 0x000fc600078e027a */
[----:B------:R0:W4:Y:S01]  /*8e70*/  LDG.E.U16 R44, [R44.64] ;  /* 0x000000062c2c7981 */ /* 0x000122000c1e1500 */
[----:B-1----:R-:W-:-:S03]  /*8e80*/  IMAD.WIDE R112, R12, 0x2, R132 ;  /* 0x000000020c707825 */ /* 0x002fc600078e0284 */
[----:B------:R-:W4:Y:S04]  /*8e90*/  LDL.64 R132, [R1+0x230] ;  /* 0x0002300001847983 */ /* 0x000f280000100a00 */
[----:B------:R1:W4:Y:S01]  /*8ea0*/  LDG.E.U16 R112, [R112.64] ;  /* 0x0000000670707981 */ /* 0x000322000c1e1500 */
[----:B--2---:R-:W-:-:S05]  /*8eb0*/  IMAD.WIDE R46, R12, 0x2, R46 ;  /* 0x000000020c2e7825 */ /* 0x004fca00078e022e */
[----:B0-----:R0:W2:Y:S02]  /*8ec0*/  LDG.E.U16 R43, [R46.64] ;  /* 0x000000062e2b7981 */ /* 0x0010a4000c1e1500 */
[C---:B0-----:R-:W-:Y:S02]  /*8ed0*/  IMAD.WIDE R46, R12.reuse, 0x2, R124 ;  /* 0x000000020c2e7825 */ /* 0x041fe400078e027c */
[----:B------:R-:W2:Y:S02]  /*8ee0*/  LDL.64 R124, [R1+0x240] ;  /* 0x00024000017c7983 */ /* 0x000ea40000100a00 */
[C---:B---3--:R-:W-:Y:S02]  /*8ef0*/  IMAD.WIDE R114, R12.reuse, 0x2, R114 ;  /* 0x000000020c727825 */ /* 0x048fe400078e0272 */
[----:B------:R0:W3:Y:S04]  /*8f00*/  LDG.E.U16 R46, [R46.64] ;  /* 0x000000062e2e7981 */ /* 0x0000e8000c1e1500 */
[----:B-1----:R1:W3:Y:S02]  /*8f10*/  LDG.E.U16 R113, [R114.64] ;  /* 0x0000000672717981 */ /* 0x0022e4000c1e1500 */
[----:B-1----:R-:W-:-:S02]  /*8f20*/  IMAD.WIDE R114, R12, 0x2, R140 ;  /* 0x000000020c727825 */ /* 0x002fc400078e028c */
[----:B------:R-:W3:Y:S04]  /*8f30*/  LDL.64 R140, [R1+0x218] ;  /* 0x00021800018c7983 */ /* 0x000ee80000100a00 */
[----:B------:R1:W3:Y:S01]  /*8f40*/  LDG.E.U16 R114, [R114.64] ;  /* 0x0000000672727981 */ /* 0x0002e2000c1e1500 */
[----:B------:R-:W-:-:S05]  /*8f50*/  IMAD.WIDE R116, R12, 0x2, R116 ;  /* 0x000000020c747825 */ /* 0x000fca00078e0274 */
[----:B0-----:R0:W3:Y:S04]  /*8f60*/  LDG.E.U16 R47, [R116.64] ;  /* 0x00000006742f7981 */ /* 0x0010e8000c1e1500 */
[----:B-1----:R1:W3:Y:S01]  /*8f70*/  LDG.E.U16 R115, [R122.64] ;  /* 0x000000067a737981 */ /* 0x0022e2000c1e1500 */
[----:B0-----:R-:W-:-:S03]  /*8f80*/  IMAD.WIDE R116, R12, 0x2, R130 ;  /* 0x000000020c747825 */ /* 0x001fc600078e0282 */
[----:B------:R-:W3:Y:S01]  /*8f90*/  LDL.64 R130, [R1+0x220] ;  /* 0x0002200001827983 */ /* 0x000ee20000100a00 */
[----:B-----5:R-:W-:-:S03]  /*8fa0*/  IMAD.WIDE R120, R12, 0x2, R120 ;  /* 0x000000020c787825 */ /* 0x020fc600078e0278 */
[----:B------:R0:W5:Y:S01]  /*8fb0*/  LDG.E.U16 R116, [R116.64] ;  /* 0x0000000674747981 */ /* 0x000162000c1e1500 */
[----:B-1----:R-:W-:-:S03]  /*8fc0*/  IMAD.WIDE R122, R12, 0x2, R136 ;  /* 0x000000020c7a7825 */ /* 0x002fc600078e0288 */
[----:B------:R-:W5:Y:S01]  /*8fd0*/  LDL.64 R136, [R1+0x200] ;  /* 0x0002000001887983 */ /* 0x000f620000100a00 */
[----:B------:R-:W-:-:S03]  /*8fe0*/  IMAD.WIDE R118, R12, 0x2, R118 ;  /* 0x000000020c767825 */ /* 0x000fc600078e0276 */
[----:B------:R1:W5:Y:S04]  /*8ff0*/  LDG.E.U16 R122, [R122.64] ;  /* 0x000000067a7a7981 */ /* 0x000368000c1e1500 */
[----:B0-----:R0:W5:Y:S01]  /*9000*/  LDG.E.U16 R117, [R120.64] ;  /* 0x0000000678757981 */ /* 0x001162000c1e1500 */
[----:B------:R-:W-:-:S03]  /*9010*/  IMAD.WIDE R126, R12, 0x2, R126 ;  /* 0x000000020c7e7825 */ /* 0x000fc600078e027e */
[----:B------:R1:W5:Y:S01]  /*9020*/  LDG.E.U16 R45, [R118.64] ;  /* 0x00000006762d7981 */ /* 0x000362000c1e1500 */
[----:B0-----:R-:W-:-:S03]  /*9030*/  IMAD.WIDE R120, R12, 0x2, R142 ;  /* 0x000000020c787825 */ /* 0x001fc600078e028e */
[----:B------:R-:W5:Y:S04]  /*9040*/  LDL.64 R142, [R1+0x1e0] ;  /* 0x0001e000018e7983 */ /* 0x000f680000100a00 */
[----:B------:R0:W5:Y:S01]  /*9050*/  LDG.E.U16 R120, [R120.64] ;  /* 0x0000000678787981 */ /* 0x000162000c1e1500 */
[----:B-1----:R-:W-:-:S03]  /*9060*/  IMAD.WIDE R118, R12, 0x2, R138 ;  /* 0x000000020c767825 */ /* 0x002fc600078e028a */
[----:B------:R-:W5:Y:S01]  /*9070*/  LDL.64 R138, [R1+0x210] ;  /* 0x00021000018a7983 */ /* 0x000f620000100a00 */
[----:B------:R-:W-:-:S03]  /*9080*/  IMAD.WIDE R128, R12, 0x2, R128 ;  /* 0x000000020c807825 */ /* 0x000fc600078e0280 */
[----:B------:R1:W5:Y:S04]  /*9090*/  LDG.E.U16 R118, [R118.64] ;  /* 0x0000000676767981 */ /* 0x000368000c1e1500 */
[----:B0-----:R0:W5:Y:S04]  /*90a0*/  LDG.E.U16 R121, [R126.64] ;  /* 0x000000067e797981 */ /* 0x001168000c1e1500 */
[----:B-1----:R3:W5:Y:S01]  /*90b0*/  LDG.E.U16 R119, [R128.64] ;  /* 0x0000000680777981 */ /* 0x002762000c1e1500 */
[----:B0-----:R-:W-:-:S03]  /*90c0*/  IMAD.WIDE R126, R12, 0x2, R144 ;  /* 0x000000020c7e7825 */ /* 0x001fc600078e0290 */
[----:B------:R-:W5:Y:S01]  /*90d0*/  LDL.64 R144, [R1+0x1d8] ;  /* 0x0001d80001907983 */ /* 0x000f620000100a00 */
[----:B----4-:R-:W-:-:S03]  /*90e0*/  IMAD.WIDE R132, R12, 0x2, R132 ;  /* 0x000000020c847825 */ /* 0x010fc600078e0284 */
[----:B------:R0:W4:Y:S01]  /*90f0*/  LDG.E.U16 R126, [R126.64] ;  /* 0x000000067e7e7981 */ /* 0x000122000c1e1500 */
[----:B--2---:R-:W-:-:S05]  /*9100*/  IMAD.WIDE R124, R12, 0x2, R124 ;  /* 0x000000020c7c7825 */ /* 0x004fca00078e027c */
[----:B------:R1:W2:Y:S02]  /*9110*/  LDG.E.U16 R123, [R124.64] ;  /* 0x000000067c7b7981 */ /* 0x0002a4000c1e1500 */
[C---:B-1----:R-:W-:Y:S02]  /*9120*/  IMAD.WIDE R124, R12.reuse, 0x2, R134 ;  /* 0x000000020c7c7825 */ /* 0x042fe400078e0286 */
[----:B------:R-:W2:Y:S02]  /*9130*/  LDL.64 R134, [R1+0x1f0] ;  /* 0x0001f00001867983 */ /* 0x000ea40000100a00 */
[C---:B---3--:R-:W-:Y:S02]  /*9140*/  IMAD.WIDE R128, R12.reuse, 0x2, R140 ;  /* 0x000000020c807825 */ /* 0x048fe400078e028c */
[----:B------:R1:W3:Y:S04]  /*9150*/  LDG.E.U16 R124, [R124.64] ;  /* 0x000000067c7c7981 */ /* 0x0002e8000c1e1500 */
[----:B------:R-:W3:Y:S04]  /*9160*/  LDL.64 R140, [R1+0x1d0] ;  /* 0x0001d000018c7983 */ /* 0x000ee80000100a00 */
[----:B------:R0:W4:Y:S04]  /*9170*/  LDG.E.U16 R128, [R128.64] ;  /* 0x0000000680807981 */ /* 0x000128000c1e1500 */
[----:B-1----:R1:W4:Y:S02]  /*9180*/  LDG.E.U16 R125, [R132.64] ;  /* 0x00000006847d7981 */ /* 0x002324000c1e1500 */
[----:B-1----:R-:W-:-:S02]  /*9190*/  IMAD.WIDE R132, R12, 0x2, R160 ;  /* 0x000000020c847825 */ /* 0x002fc400078e02a0 */
[----:B------:R-:W4:Y:S02]  /*91a0*/  LDL.64 R160, [R1+0x1a8] ;  /* 0x0001a80001a07983 */ /* 0x000f240000100a00 */
[C---:B------:R-:W-:Y:S02]  /*91b0*/  IMAD.WIDE R130, R12.reuse, 0x2, R130 ;  /* 0x000000020c827825 */ /* 0x040fe400078e0282 */
[----:B------:R1:W4:Y:S04]  /*91c0*/  LDG.E.U16 R132, [R132.64] ;  /* 0x0000000684847981 */ /* 0x000328000c1e1500 */
[----:B0-----:R0:W4:Y:S01]  /*91d0*/  LDG.E.U16 R127, [R130.64] ;  /* 0x00000006827f7981 */ /* 0x001122000c1e1500 */
[----:B-----5:R-:W-:-:S04]  /*91e0*/  IMAD.WIDE R136, R12, 0x2, R136 ;  /* 0x000000020c887825 */ /* 0x020fc800078e0288 */
[C---:B0-----:R-:W-:Y:S02]  /*91f0*/  IMAD.WIDE R130, R12.reuse, 0x2, R148 ;  /* 0x000000020c827825 */ /* 0x041fe400078e0294 */
[----:B------:R-:W5:Y:S04]  /*9200*/  LDL.64 R148, [R1+0x1c0] ;  /* 0x0001c00001947983 */ /* 0x000f680000100a00 */
[----:B------:R0:W5:Y:S04]  /*9210*/  LDG.E.U16 R130, [R130.64] ;  /* 0x0000000682827981 */ /* 0x000168000c1e1500 */
[----:B0-----:R0:W5:Y:S01]  /*9220*/  LDG.E.U16 R131, [R136.64] ;  /* 0x0000000688837981 */ /* 0x001162000c1e1500 */
[----:B------:R-:W-:-:S05]  /*9230*/  IMAD.WIDE R138, R12, 0x2, R138 ;  /* 0x000000020c8a7825 */ /* 0x000fca00078e028a */
[----:B------:R0:W5:Y:S02]  /*9240*/  LDG.E.U16 R129, [R138.64] ;  /* 0x000000068a817981 */ /* 0x000164000c1e1500 */
[C---:B0-----:R-:W-:Y:S02]  /*9250*/  IMAD.WIDE R136, R12.reuse, 0x2, R144 ;  /* 0x000000020c887825 */ /* 0x041fe400078e0290 */
[----:B------:R-:W5:Y:S02]  /*9260*/  LDL.64 R144, [R1+0x1a0] ;  /* 0x0001a00001907983 */ /* 0x000f640000100a00 */
[C---:B------:R-:W-:Y:S02]  /*9270*/  IMAD.WIDE R138, R12.reuse, 0x2, R158 ;  /* 0x000000020c8a7825 */ /* 0x040fe400078e029e */
[----:B------:R-:W5:Y:S04]  /*9280*/  LDL.64 R158, [R1+0x190] ;  /* 0x00019000019e7983 */ /* 0x000f680000100a00 */
[----:B------:R0:W5:Y:S01]  /*9290*/  LDG.E.U16 R136, [R136.64] ;  /* 0x0000000688887981 */ /* 0x000162000c1e1500 */
[----:B------:R-:W-:-:S03]  /*92a0*/  IMAD.WIDE R142, R12, 0x2, R142 ;  /* 0x000000020c8e7825 */ /* 0x000fc600078e028e */
[----:B------:R0:W5:Y:S01]  /*92b0*/  LDG.E.U16 R138, [R138.64] ;  /* 0x000000068a8a7981 */ /* 0x000162000c1e1500 */
[----:B--2---:R-:W-:-:S05]  /*92c0*/  IMAD.WIDE R134, R12, 0x2, R134 ;  /* 0x000000020c867825 */ /* 0x004fca00078e0286 */
[----:B-1----:R1:W2:Y:S01]  /*92d0*/  LDG.E.U16 R133, [R134.64] ;  /* 0x0000000686857981 */ /* 0x0022a2000c1e1500 */
[----:B---3--:R-:W-:-:S05]  /*92e0*/  IMAD.WIDE R140, R12, 0x2, R140 ;  /* 0x000000020c8c7825 */ /* 0x008fca00078e028c */
[----:B0-----:R0:W3:Y:S01]  /*92f0*/  LDG.E.U16 R137, [R140.64] ;  /* 0x000000068c897981 */ /* 0x0010e2000c1e1500 */
[----:B-1----:R-:W-:-:S03]  /*9300*/  IMAD.WIDE R134, R12, 0x2, R146 ;  /* 0x000000020c867825 */ /* 0x002fc600078e0292 */
[----:B------:R-:W2:Y:S04]  /*9310*/  LDL.64 R146, [R1+0x1b0] ;  /* 0x0001b00001927983 */ /* 0x000ea80000100a00 */
[----:B------:R1:W3:Y:S01]  /*9320*/  LDG.E.U16 R134, [R134.64] ;  /* 0x0000000686867981 */ /* 0x0002e2000c1e1500 */
[----:B0-----:R-:W-:-:S03]  /*9330*/  IMAD.WIDE R140, R12, 0x2, R150 ;  /* 0x000000020c8c7825 */ /* 0x001fc600078e0296 */
[----:B------:R-:W3:Y:S04]  /*9340*/  LDL.64 R150, [R1+0x180] ;  /* 0x0001800001967983 */ /* 0x000ee80000100a00 */
[----:B------:R0:W3:Y:S04]  /*9350*/  LDG.E.U16 R140, [R140.64] ;  /* 0x000000068c8c7981 */ /* 0x0000e8000c1e1500 */
[----:B-1----:R4:W3:Y:S02]  /*9360*/  LDG.E.U16 R135, [R142.64] ;  /* 0x000000068e877981 */ /* 0x0028e4000c1e1500 */
[----:B----4-:R-:W-:-:S02]  /*9370*/  IMAD.WIDE R142, R12, 0x2, R160 ;  /* 0x000000020c8e7825 */ /* 0x010fc400078e02a0 */
[----:B------:R-:W4:Y:S04]  /*9380*/  LDL.64 R160, [R1+0x160] ;  /* 0x0001600001a07983 */ /* 0x000f280000100a00 */
[----:B------:R1:W4:Y:S01]  /*9390*/  LDG.E.U16 R142, [R142.64] ;  /* 0x000000068e8e7981 */ /* 0x000322000c1e1500 */
[----:B-----5:R-:W-:-:S05]  /*93a0*/  IMAD.WIDE R144, R12, 0x2, R144 ;  /* 0x000000020c907825 */ /* 0x020fca00078e0290 */
[----:B-1----:R1:W5:Y:S01]  /*93b0*/  LDG.E.U16 R143, [R144.64] ;  /* 0x00000006908f7981 */ /* 0x002362000c1e1500 */
[----:B------:R-:W-:-:S04]  /*93c0*/  IMAD.WIDE R158, R12, 0x2, R158 ;  /* 0x000000020c9e7825 */ /* 0x000fc800078e029e */
[C---:B-1----:R-:W-:Y:S02]  /*93d0*/  IMAD.WIDE R144, R12.reuse, 0x2, R240 ;  /* 0x000000020c907825 */ /* 0x042fe400078e02f0 */
[----:B------:R-:W5:Y:S04]  /*93e0*/  LDL.64 R240, [R1+0x130] ;  /* 0x0001300001f07983 */ /* 0x000f680000100a00 */
[----:B------:R1:W5:Y:S04]  /*93f0*/  LDG.E.U16 R144, [R144.64] ;  /* 0x0000000690907981 */ /* 0x000368000c1e1500 */
[----:B-1----:R1:W5:Y:S02]  /*9400*/  LDG.E.U16 R145, [R158.64] ;  /* 0x000000069e917981 */ /* 0x002364000c1e1500 */
[----:B-1----:R-:W-:-:S02]  /*9410*/  IMAD.WIDE R158, R12, 0x2, R196 ;  /* 0x000000020c9e7825 */ /* 0x002fc400078e02c4 */
[----:B------:R-:W5:Y:S04]  /*9420*/  LDL.64 R196, [R1+0x110] ;  /* 0x0001100001c47983 */ /* 0x000f680000100a00 */
[----:B------:R1:W5:Y:S04]  /*9430*/  LDG.E.U16 R152, [R158.64] ;  /* 0x000000069e987981 */ /* 0x000368000c1e1500 */
[----:B-1----:R-:W5:Y:S01]  /*9440*/  LDL.64 R158, [R1+0x150] ;  /* 0x00015000019e7983 */ /* 0x002f620000100a00 */
[----:B------:R-:W-:-:S05]  /*9450*/  IMAD.WIDE R148, R12, 0x2, R148 ;  /* 0x000000020c947825 */ /* 0x000fca00078e0294 */
[----:B------:R1:W5:Y:S01]  /*9460*/  LDG.E.U16 R139, [R148.64] ;  /* 0x00000006948b7981 */ /* 0x000362000c1e1500 */
[----:B------:R-:W-:-:S04]  /*9470*/  IMAD.WIDE R162, R12, 0x2, R162 ;  /* 0x000000020ca27825 */ /* 0x000fc800078e02a2 */
[C---:B-1----:R-:W-:Y:S02]  /*9480*/  IMAD.WIDE R148, R12.reuse, 0x2, R232 ;  /* 0x000000020c947825 */ /* 0x042fe400078e02e8 */
[----:B------:R-:W5:Y:S04]  /*9490*/  LDL.64 R232, [R1+0x128] ;  /* 0x0001280001e87983 */ /* 0x000f680000100a00 */
[----:B------:R1:W5:Y:S04]  /*94a0*/  LDG.E.U16 R148, [R148.64] ;  /* 0x0000000694947981 */ /* 0x000368000c1e1500 */
[----:B-1----:R1:W5:Y:S04]  /*94b0*/  LDG.E.U16 R149, [R162.64] ;  /* 0x00000006a2957981 */ /* 0x002368000c1e1500 */
[----:B-1----:R-:W5:Y:S01]  /*94c0*/  LDL.64 R162, [R1+0x140] ;  /* 0x0001400001a27983 */ /* 0x002f620000100a00 */
[----:B--2---:R-:W-:-:S05]  /*94d0*/  IMAD.WIDE R146, R12, 0x2, R146 ;  /* 0x000000020c927825 */ /* 0x004fca00078e0292 */
[----:B0-----:R0:W2:Y:S01]  /*94e0*/  LDG.E.U16 R141, [R146.64] ;  /* 0x00000006928d7981 */ /* 0x0010a2000c1e1500 */
[----:B---3--:R-:W-:-:S04]  /*94f0*/  IMAD.WIDE R150, R12, 0x2, R150 ;  /* 0x000000020c967825 */ /* 0x008fc800078e0296 */
[C---:B0-----:R-:W-:Y:S02]  /*9500*/  IMAD.WIDE R146, R12.reuse, 0x2, R236 ;  /* 0x000000020c927825 */ /* 0x041fe400078e02ec */
[----:B------:R-:W3:Y:S04]  /*9510*/  LDL.64 R236, [R1+0x118] ;  /* 0x0001180001ec7983 */ /* 0x000ee80000100a00 */
[----:B------:R0:W2:Y:S01]  /*9520*/  LDG.E.U16 R146, [R146.64] ;  /* 0x0000000692927981 */ /* 0x0000a2000c1e1500 */
[----:B----4-:R-:W-:-:S03]  /*9530*/  IMAD.WIDE R160, R12, 0x2, R160 ;  /* 0x000000020ca07825 */ /* 0x010fc600078e02a0 */
[----:B0-----:R0:W4:Y:S02]  /*9540*/  LDG.E.U16 R147, [R150.64] ;  /* 0x0000000696937981 */ /* 0x001124000c1e1500 */
[C---:B0-----:R-:W-:Y:S02]  /*9550*/  IMAD.WIDE R150, R12.reuse, 0x2, R198 ;  /* 0x000000020c967825 */ /* 0x041fe400078e02c6 */
[----:B------:R-:W2:Y:S04]  /*9560*/  LDL.64 R198, [R1+0x120] ;  /* 0x0001200001c67983 */ /* 0x000ea80000100a00 */
[----:B------:R0:W3:Y:S04]  /*9570*/  LDG.E.U16 R150, [R150.64] ;  /* 0x0000000696967981 */ /* 0x0000e8000c1e1500 */
[----:B0-----:R0:W3:Y:S04]  /*9580*/  LDG.E.U16 R151, [R160.64] ;  /* 0x00000006a0977981 */ /* 0x0010e8000c1e1500 */
[----:B0-----:R-:W3:Y:S01]  /*9590*/  LDL.64 R160, [R1+0x148] ;  /* 0x0001480001a07983 */ /* 0x001ee20000100a00 */
[----:B-----5:R-:W-:-:S05]  /*95a0*/  IMAD.WIDE R158, R12, 0x2, R158 ;  /* 0x000000020c9e7825 */ /* 0x020fca00078e029e */
[----:B------:R0:W5:Y:S02]  /*95b0*/  LDG.E.U16 R164, [R158.64] ;  /* 0x000000069ea47981 */ /* 0x000164000c1e1500 */
[C---:B0-----:R-:W-:Y:S02]  /*95c0*/  IMAD.WIDE R158, R12.reuse, 0x2, R244 ;  /* 0x000000020c9e7825 */ /* 0x041fe400078e02f4 */
[----:B------:R-:W4:Y:S04]  /*95d0*/  LDL.64 R244, [R1+0xd0] ;  /* 0x0000d00001f47983 */ /* 0x000f280000100a00 */
[----:B------:R2:W4:Y:S01]  /*95e0*/  LDG.E.U16 R170, [R158.64] ;  /* 0x000000069eaa7981 */ /* 0x000522000c1e1500 */
[----:B------:R-:W-:-:S05]  /*95f0*/  IMAD.WIDE R162, R12, 0x2, R162 ;  /* 0x000000020ca27825 */ /* 0x000fca00078e02a2 */
[----:B------:R0:W4:Y:S02]  /*9600*/  LDG.E.U16 R168, [R162.64] ;  /* 0x00000006a2a87981 */ /* 0x000124000c1e1500 */
[C---:B0-----:R-:W-:Y:S02]  /*9610*/  IMAD.WIDE R162, R12.reuse, 0x2, R232 ;  /* 0x000000020ca27825 */ /* 0x041fe400078e02e8 */
[----:B------:R-:W4:Y:S04]  /*9620*/  LDL.64 R232, [R1+0xf8] ;  /* 0x0000f80001e87983 */ /* 0x000f280000100a00 */
[----:B------:R0:W5:Y:S01]  /*9630*/  LDG.E.U16 R174, [R162.64] ;  /* 0x00000006a2ae7981 */ /* 0x000162000c1e1500 */
[----:B--2---:R-:W-:-:S03]  /*9640*/  IMAD.WIDE R158, R12, 0x2, R198 ;  /* 0x000000020c9e7825 */ /* 0x004fc600078e02c6 */
[----:B------:R-:W2:Y:S04]  /*9650*/  LDL.64 R198, [R1+0xf0] ;  /* 0x0000f00001c67983 */ /* 0x000ea80000100a00 */
[----:B------:R1:W2:Y:S04]  /*9660*/  LDG.E.U16 R176, [R158.64] ;  /* 0x000000069eb07981 */ /* 0x0002a8000c1e1500 */
[----:B-1----:R-:W2:Y:S01]  /*9670*/  LDL.64 R158, [R1+0x108] ;  /* 0x00010800019e7983 */ /* 0x002ea20000100a00 */
[----:B---3--:R-:W-:-:S05]  /*9680*/  IMAD.WIDE R160, R12, 0x2, R160 ;  /* 0x000000020ca07825 */ /* 0x008fca00078e02a0 */
[----:B------:R1:W3:Y:S02]  /*9690*/  LDG.E.U16 R166, [R160.64] ;  /* 0x00000006a0a67981 */ /* 0x0002e4000c1e1500 */
[C---:B-1----:R-:W-:Y:S02]  /*96a0*/  IMAD.WIDE R160, R12.reuse, 0x2, R240 ;  /* 0x000000020ca07825 */ /* 0x042fe400078e02f0 */
[----:B------:R-:W3:Y:S04]  /*96b0*/  LDL.64 R240, [R1+0xc0] ;  /* 0x0000c00001f07983 */ /* 0x000ee80000100a00 */
[----:B------:R1:W3:Y:S02]  /*96c0*/  LDG.E.U16 R172, [R160.64] ;  /* 0x00000006a0ac7981 */ /* 0x0002e4000c1e1500 */
[----:B-1----:R-:W-:-:S02]  /*96d0*/  IMAD.WIDE R160, R12, 0x2, R236 ;  /* 0x000000020ca07825 */ /* 0x002fc400078e02ec */
[----:B------:R-:W5:Y:S04]  /*96e0*/  LDL.64 R236, [R1+0xb0] ;  /* 0x0000b00001ec7983 */ /* 0x000f680000100a00 */
[----:B------:R1:W5:Y:S04]  /*96f0*/  LDG.E.U16 R178, [R160.64] ;  /* 0x00000006a0b27981 */ /* 0x000368000c1e1500 */
[----:B-1----:R-:W5:Y:S01]  /*9700*/  LDL.64 R160, [R1+0x100] ;  /* 0x0001000001a07983 */ /* 0x002f620000100a00 */
[----:B0-----:R-:W-:-:S03]  /*9710*/  IMAD.WIDE R162, R12, 0x2, R196 ;  /* 0x000000020ca27825 */ /* 0x001fc600078e02c4 */
[----:B------:R-:W5:Y:S04]  /*9720*/  LDL.64 R196, [R1+0xa0] ;  /* 0x0000a00001c47983 */ /* 0x000f680000100a00 */
[----:B------:R4:W5:Y:S02]  /*9730*/  LDG.E.U16 R180, [R162.64] ;  /* 0x00000006a2b47981 */ /* 0x000964000c1e1500 */
[C---:B----4-:R-:W-:Y:S02]  /*9740*/  IMAD.WIDE R162, R12.reuse, 0x2, R232 ;  /* 0x000000020ca27825 */ /* 0x050fe400078e02e8 */
[----:B------:R-:W4:Y:S04]  /*9750*/  LDL.64 R232, [R1+0x80] ;  /* 0x0000800001e87983 */ /* 0x000f280000100a00 */
[----:B------:R0:W4:Y:S01]  /*9760*/  LDG.E.U16 R186, [R162.64] ;  /* 0x00000006a2ba7981 */ /* 0x000122000c1e1500 */
[----:B--2---:R-:W-:-:S05]  /*9770*/  IMAD.WIDE R158, R12, 0x2, R158 ;  /* 0x000000020c9e7825 */ /* 0x004fca00078e029e */
[----:B------:R1:W2:Y:S02]  /*9780*/  LDG.E.U16 R182, [R158.64] ;  /* 0x000000069eb67981 */ /* 0x0002a4000c1e1500 */
[C---:B-1----:R-:W-:Y:S02]  /*9790*/  IMAD.WIDE R158, R12.reuse, 0x2, R198 ;  /* 0x000000020c9e7825 */ /* 0x042fe400078e02c6 */
[----:B------:R-:W2:Y:S04]  /*97a0*/  LDL.64 R198, [R1+0x70] ;  /* 0x0000700001c67983 */ /* 0x000ea80000100a00 */
[----:B------:R3:W4:Y:S02]  /*97b0*/  LDG.E.U16 R188, [R158.64] ;  /* 0x000000069ebc7981 */ /* 0x000724000c1e1500 */
[----:B---3--:R-:W-:-:S02]  /*97c0*/  IMAD.WIDE R158, R12, 0x2, R240 ;  /* 0x000000020c9e7825 */ /* 0x008fc400078e02f0 */
[----:B------:R-:W3:Y:S04]  /*97d0*/  LDL.64 R240, [R1+0x30] ;  /* 0x0000300001f07983 */ /* 0x000ee80000100a00 */
[----:B------:R1:W3:Y:S04]  /*97e0*/  LDG.E.U16 R194, [R158.64] ;  /* 0x000000069ec27981 */ /* 0x0002e8000c1e1500 */
[----:B-1----:R-:W3:Y:S01]  /*97f0*/  LDL.64 R158, [R1+0x90] ;  /* 0x00009000019e7983 */ /* 0x002ee20000100a00 */
[----:B-----5:R-:W-:-:S05]  /*9800*/  IMAD.WIDE R160, R12, 0x2, R160 ;  /* 0x000000020ca07825 */ /* 0x020fca00078e02a0 */
[----:B------:R1:W5:Y:S04]  /*9810*/  LDG.E.U16 R184, [R160.64] ;  /* 0x00000006a0b87981 */ /* 0x000368000c1e1500 */
[----:B-1----:R-:W4:Y:S01]  /*9820*/  LDL.64 R160, [R1+0xe0] ;  /* 0x0000e00001a07983 */ /* 0x002f220000100a00 */
[----:B0-----:R-:W-:-:S03]  /*9830*/  IMAD.WIDE R162, R12, 0x2, R244 ;  /* 0x000000020ca27825 */ /* 0x001fc600078e02f4 */
[----:B------:R-:W5:Y:S04]  /*9840*/  LDL.64 R244, [R1+0x20] ;  /* 0x0000200001f47983 */ /* 0x000f680000100a00 */
[----:B------:R0:W5:Y:S02]  /*9850*/  LDG.E.U16 R192, [R162.64] ;  /* 0x00000006a2c07981 */ /* 0x000164000c1e1500 */
[----:B0-----:R-:W-:-:S05]  /*9860*/  IMAD.WIDE R162, R12, 0x2, R196 ;  /* 0x000000020ca27825 */ /* 0x001fca00078e02c4 */
[----:B------:R2:W5:Y:S02]  /*9870*/  LDG.E.U16 R197, [R162.64] ;  /* 0x00000006a2c57981 */ /* 0x000564000c1e1500 */
[----:B--2---:R-:W-:-:S05]  /*9880*/  IMAD.WIDE R162, R12, 0x2, R198 ;  /* 0x000000020ca27825 */ /* 0x004fca00078e02c6 */
[----:B------:R0:W2:Y:S04]  /*9890*/  LDG.E.U16 R200, [R162.64] ;  /* 0x00000006a2c87981 */ /* 0x0000a8000c1e1500 */
[----:B0-----:R-:W2:Y:S01]  /*98a0*/  LDL.64 R162, [R1+0x40] ;  /* 0x0000400001a27983 */ /* 0x001ea20000100a00 */
[----:B---3--:R-:W-:-:S05]  /*98b0*/  IMAD.WIDE R158, R12, 0x2, R158 ;  /* 0x000000020c9e7825 */ /* 0x008fca00078e029e */
[----:B------:R0:W3:Y:S04]  /*98c0*/  LDG.E.U16 R198, [R158.64] ;  /* 0x000000069ec67981 */ /* 0x0000e8000c1e1500 */
[----:B0-----:R-:W2:Y:S01]  /*98d0*/  LDL.64 R158, [R1+0x60] ;  /* 0x00006000019e7983 */ /* 0x001ea20000100a00 */
[----:B----4-:R-:W-:-:S05]  /*98e0*/  IMAD.WIDE R160, R12, 0x2, R160 ;  /* 0x000000020ca07825 */ /* 0x010fca00078e02a0 */
[----:B------:R0:W4:Y:S02]  /*98f0*/  LDG.E.U16 R190, [R160.64] ;  /* 0x00000006a0be7981 */ /* 0x000124000c1e1500 */
[C---:B0-----:R-:W-:Y:S02]  /*9900*/  IMAD.WIDE R160, R12.reuse, 0x2, R236 ;  /* 0x000000020ca07825 */ /* 0x041fe400078e02ec */
[----:B------:R-:W3:Y:S04]  /*9910*/  LDL.64 R236, [R1+0x10] ;  /* 0x0000100001ec7983 */ /* 0x000ee80000100a00 */
[----:B------:R0:W3:Y:S02]  /*9920*/  LDG.E.U16 R196, [R160.64] ;  /* 0x00000006a0c47981 */ /* 0x0000e4000c1e1500 */
[----:B0-----:R-:W-:-:S02]  /*9930*/  IMAD.WIDE R160, R12, 0x2, R232 ;  /* 0x000000020ca07825 */ /* 0x001fc400078e02e8 */
[----:B------:R-:W3:Y:S04]  /*9940*/  LDL.64 R232, [R1] ;  /* 0x0000000001e87983 */ /* 0x000ee80000100a00 */
[----:B------:R0:W4:Y:S04]  /*9950*/  LDG.E.U16 R199, [R160.64] ;  /* 0x00000006a0c77981 */ /* 0x000128000c1e1500 */
[----:B0-----:R-:W4:Y:S01]  /*9960*/  LDL.64 R160, [R1+0x50] ;  /* 0x0000500001a07983 */ /* 0x001f220000100a00 */
[----:B--2---:R-:W-:-:S05]  /*9970*/  IMAD.WIDE R158, R12, 0x2, R158 ;  /* 0x000000020c9e7825 */ /* 0x004fca00078e029e */
[----:B------:R0:W2:Y:S02]  /*9980*/  LDG.E.U16 R202, [R158.64] ;  /* 0x000000069eca7981 */ /* 0x0000a4000c1e1500 */
[C---:B0-----:R-:W-:Y:S02]  /*9990*/  IMAD.WIDE R158, R12.reuse, 0x2, R240 ;  /* 0x000000020c9e7825 */ /* 0x041fe400078e02f0 */
[----:B------:R-:W2:Y:S04]  /*99a0*/  LDL.64 R240, [R1+0xc8] ;  /* 0x0000c80001f07983 */ /* 0x000ea80000100a00 */
[----:B------:R3:W2:Y:S02]  /*99b0*/  LDG.E.U16 R208, [R158.64] ;  /* 0x000000069ed07981 */ /* 0x0006a4000c1e1500 */
[----:B---3--:R-:W-:-:S02]  /*99c0*/  IMAD.WIDE R158, R12, 0x2, R232 ;  /* 0x000000020c9e7825 */ /* 0x008fc400078e02e8 */
[----:B------:R-:W3:Y:S04]  /*99d0*/  LDL.64 R232, [R1+0x68] ;  /* 0x0000680001e87983 */ /* 0x000ee80000100a00 */
[----:B------:R0:W2:Y:S04]  /*99e0*/  LDG.E.U16 R214, [R158.64] ;  /* 0x000000069ed67981 */ /* 0x0000a8000c1e1500 */
[----:B0-----:R-:W2:Y:S01]  /*99f0*/  LDL.64 R158, [R1+0xe8] ;  /* 0x0000e800019e7983 */ /* 0x001ea20000100a00 */
[----:B----4-:R-:W-:-:S05]  /*9a00*/  IMAD.WIDE R160, R12, 0x2, R160 ;  /* 0x000000020ca07825 */ /* 0x010fca00078e02a0 */
[----:B------:R5:W4:Y:S02]  /*9a10*/  LDG.E.U16 R204, [R160.64] ;  /* 0x00000006a0cc7981 */ /* 0x000b24000c1e1500 */
[C---:B-----5:R-:W-:Y:S02]  /*9a20*/  IMAD.WIDE R160, R12.reuse, 0x2, R244 ;  /* 0x000000020ca07825 */ /* 0x060fe400078e02f4 */
[----:B------:R-:W5:Y:S04]  /*9a30*/  LDL.64 R244, [R1+0x98] ;  /* 0x0000980001f47983 */ /* 0x000f680000100a00 */
[----:B------:R0:W3:Y:S02]  /*9a40*/  LDG.E.U16 R210, [R160.64] ;  /* 0x00000006a0d27981 */ /* 0x0000e4000c1e1500 */
[----:B0-----:R-:W-:-:S05]  /*9a50*/  IMAD.WIDE R160, R12, 0x2, R246 ;  /* 0x000000020ca07825 */ /* 0x001fca00078e02f6 */
[----:B------:R0:W3:Y:S04]  /*9a60*/  LDG.E.U16 R216, [R160.64] ;  /* 0x00000006a0d87981 */ /* 0x0000e8000c1e1500 */
[----:B0-----:R-:W3:Y:S01]  /*9a70*/  LDL.64 R160, [R1+0xd8] ;  /* 0x0000d80001a07983 */ /* 0x001ee20000100a00 */
[----:B--2---:R-:W-:-:S05]  /*9a80*/  IMAD.WIDE R158, R12, 0x2, R158 ;  /* 0x000000020c9e7825 */ /* 0x004fca00078e029e */
[----:B------:R0:W2:Y:S04]  /*9a90*/  LDG.E.U16 R220, [R158.64] ;  /* 0x000000069edc7981 */ /* 0x0000a8000c1e1500 */
[----:B0-----:R-:W2:Y:S01]  /*9aa0*/  LDL.64 R158, [R1+0xb8] ;  /* 0x0000b800019e7983 */ /* 0x001ea20000100a00 */
[----:B------:R-:W-:-:S05]  /*9ab0*/  IMAD.WIDE R162, R12, 0x2, R162 ;  /* 0x000000020ca27825 */ /* 0x000fca00078e02a2 */
[----:B------:R0:W4:Y:S02]  /*9ac0*/  LDG.E.U16 R206, [R162.64] ;  /* 0x00000006a2ce7981 */ /* 0x000124000c1e1500 */
[C---:B0-----:R-:W-:Y:S02]  /*9ad0*/  IMAD.WIDE R162, R12.reuse, 0x2, R236 ;  /* 0x000000020ca27825 */ /* 0x041fe400078e02ec */
[----:B------:R-:W4:Y:S04]  /*9ae0*/  LDL.64 R236, [R1+0x78] ;  /* 0x0000780001ec7983 */ /* 0x000f280000100a00 */
[----:B------:R0:W4:Y:S01]  /*9af0*/  LDG.E.U16 R212, [R162.64] ;  /* 0x00000006a2d47981 */ /* 0x000122000c1e1500 */
[----:B---3--:R-:W-:-:S05]  /*9b00*/  IMAD.WIDE R160, R12, 0x2, R160 ;  /* 0x000000020ca07825 */ /* 0x008fca00078e02a0 */
[----:B------:R1:W3:Y:S04]  /*9b10*/  LDG.E.U16 R222, [R160.64] ;  /* 0x00000006a0de7981 */ /* 0x0002e8000c1e1500 */
[----:B-1----:R-:W3:Y:S01]  /*9b20*/  LDL.64 R160, [R1+0xa8] ;  /* 0x0000a80001a07983 */ /* 0x002ee20000100a00 */
[----:B--2---:R-:W-:-:S05]  /*9b30*/  IMAD.WIDE R158, R12, 0x2, R158 ;  /* 0x000000020c9e7825 */ /* 0x004fca00078e029e */
[----:B------:R1:W2:Y:S04]  /*9b40*/  LDG.E.U16 R226, [R158.64] ;  /* 0x000000069ee27981 */ /* 0x0002a8000c1e1500 */
[----:B-1----:R-:W2:Y:S01]  /*9b50*/  LDL.64 R158, [R1+0x88] ;  /* 0x00008800019e7983 */ /* 0x002ea20000100a00 */
[----:B0-----:R-:W-:-:S05]  /*9b60*/  IMAD.WIDE R162, R12, 0x2, R238 ;  /* 0x000000020ca27825 */ /* 0x001fca00078e02ee */
[----:B------:R0:W2:Y:S02]  /*9b70*/  LDG.E.U16 R218, [R162.64] ;  /* 0x00000006a2da7981 */ /* 0x0000a4000c1e1500 */
[C---:B0-----:R-:W-:Y:S02]  /*9b80*/  IMAD.WIDE R162, R12.reuse, 0x2, R240 ;  /* 0x000000020ca27825 */ /* 0x041fe400078e02f0 */
[----:B------:R-:W2:Y:S04]  /*9b90*/  LDL.64 R240, [R1+0x38] ;  /* 0x0000380001f07983 */ /* 0x000ea80000100a00 */
[----:B------:R5:W2:Y:S01]  /*9ba0*/  LDG.E.U16 R224, [R162.64] ;  /* 0x00000006a2e07981 */ /* 0x000aa2000c1e1500 */
[----:B---3--:R-:W-:-:S04]  /*9bb0*/  IMAD.WIDE R160, R12, 0x2, R160 ;  /* 0x000000020ca07825 */ /* 0x008fc800078e02a0 */
[C---:B-----5:R-:W-:Y:S01]  /*9bc0*/  IMAD.WIDE R162, R12.reuse, 0x2, R244 ;  /* 0x000000020ca27825 */ /* 0x060fe200078e02f4 */
[----:B------:R4:W3:Y:S04]  /*9bd0*/  LDG.E.U16 R228, [R160.64] ;  /* 0x00000006a0e47981 */ /* 0x0008e8000c1e1500 */
[----:B------:R0:W5:Y:S04]  /*9be0*/  LDG.E.U16 R230, [R162.64] ;  /* 0x00000006a2e67981 */ /* 0x000168000c1e1500 */
[----:B------:R-:W3:Y:S01]  /*9bf0*/  LDL.64 R244, [R1+0x8] ;  /* 0x0000080001f47983 */ /* 0x000ee20000100a00 */
[----:B----4-:R-:W-:-:S04]  /*9c00*/  IMAD.WIDE R160, R12, 0x2, R236 ;  /* 0x000000020ca07825 */ /* 0x010fc800078e02ec */
[C---:B0-----:R-:W-:Y:S02]  /*9c10*/  IMAD.WIDE R162, R12.reuse, 0x2, R232 ;  /* 0x000000020ca27825 */ /* 0x041fe400078e02e8 */
[----:B------:R0:W4:Y:S04]  /*9c20*/  LDG.E.U16 R233, [R160.64] ;  /* 0x00000006a0e97981 */ /* 0x000128000c1e1500 */
[----:B------:R1:W3:Y:S04]  /*9c30*/  LDG.E.U16 R236, [R162.64] ;  /* 0x00000006a2ec7981 */ /* 0x0002e8000c1e1500 */
[----:B0-----:R-:W3:Y:S01]  /*9c40*/  LDL.64 R160, [R1+0x48] ;  /* 0x0000480001a07983 */ /* 0x001ee20000100a00 */
[----:B--2---:R-:W-:-:S05]  /*9c50*/  IMAD.WIDE R158, R12, 0x2, R158 ;  /* 0x000000020c9e7825 */ /* 0x004fca00078e029e */
[----:B------:R0:W2:Y:S04]  /*9c60*/  LDG.E.U16 R232, [R158.64] ;  /* 0x000000069ee87981 */ /* 0x0000a8000c1e1500 */
[----:B0-----:R-:W2:Y:S01]  /*9c70*/  LDL.64 R158, [R1+0x58] ;  /* 0x00005800019e7983 */ /* 0x001ea20000100a00 */
[----:B-1----:R-:W-:-:S05]  /*9c80*/  IMAD.WIDE R162, R12, 0x2, R240 ;  /* 0x000000020ca27825 */ /* 0x002fca00078e02f0 */
        /* <DEDUP_REMOVED lines=8> */
[----:B------:R0:W4:Y:S02]  /*9d10*/  LDG.E.U16 R248, [R162.64] ;  /* 0x00000006a2f87981 */ /* 0x000124000c1e1500 */
[----:B0-----:R-:W-:-:S06]  /*9d20*/  IMAD.WIDE R162, R12, 0x2, R234 ;  /* 0x000000020ca27825 */ /* 0x001fcc00078e02ea */
[----:B------:R-:W4:Y:S01]  /*9d30*/  LDG.E.U16 R162, [R162.64] ;  /* 0x00000006a2a27981 */ /* 0x000f22000c1e1500 */
[----:B---3--:R-:W-:-:S05]  /*9d40*/  IMAD.WIDE R160, R12, 0x2, R160 ;  /* 0x000000020ca07825 */ /* 0x008fca00078e02a0 */
[----:B------:R0:W3:Y:S02]  /*9d50*/  LDG.E.U16 R245, [R160.64] ;  /* 0x00000006a0f57981 */ /* 0x0000e4000c1e1500 */
[----:B0-----:R-:W-:-:S06]  /*9d60*/  IMAD.WIDE R160, R12, 0x2, R242 ;  /* 0x000000020ca07825 */ /* 0x001fcc00078e02f2 */
[----:B------:R0:W3:Y:S01]  /*9d70*/  LDG.E.U16 R160, [R160.64] ;  /* 0x00000006a0a07981 */ /* 0x0000e2000c1e1500 */
[----:B--2---:R-:W-:-:S05]  /*9d80*/  IMAD.WIDE R158, R12, 0x2, R158 ;  /* 0x000000020c9e7825 */ /* 0x004fca00078e029e */
[----:B------:R1:W2:Y:S02]  /*9d90*/  LDG.E.U16 R244, [R158.64] ;  /* 0x000000069ef47981 */ /* 0x0002a4000c1e1500 */
[----:B-1----:R-:W-:-:S06]  /*9da0*/  IMAD.WIDE R158, R12, 0x2, R250 ;  /* 0x000000020c9e7825 */ /* 0x002fcc00078e02fa */
[----:B------:R1:W2:Y:S04]  /*9db0*/  LDG.E.U16 R159, [R158.64] ;  /* 0x000000069e9f7981 */ /* 0x0002a8000c1e1500 */
[----:B-1----:R-:W1:Y:S01]  /*9dc0*/  S2R R158, SR_TID.X ;  /* 0x00000000009e7919 */ /* 0x002e620000002100 */
[----:B------:R-:W-:Y:S02]  /*9dd0*/  F2FP.BF16.PACK_AB R18, R14, R18 ;  /* 0x000000120e12723e */ /* 0x000fe400000010ff */
[----:B------:R-:W-:Y:S01]  /*9de0*/  F2FP.BF16.PACK_AB R19, R16, R19 ;  /* 0x000000131013723e */ /* 0x000fe200000010ff */
[----:B------:R-:W-:Y:S01]  /*9df0*/  LDS R14, [R213] ;  /* 0x00000000d50e7984 */ /* 0x000fe20000000800 */
[----:B------:R-:W-:-:S03]  /*9e00*/  F2FP.BF16.PACK_AB R21, R15, R21 ;  /* 0x000000150f15723e */ /* 0x000fc600000010ff */
[----:B------:R-:W-:Y:S04]  /*9e10*/  LDS R16, [R215] ;  /* 0x00000000d7107984 */ /* 0x000fe80000000800 */
[----:B------:R-:W-:Y:S01]  /*9e20*/  LDS R15, [R211] ;  /* 0x00000000d30f7984 */ /* 0x000fe20000000800 */
[----:B-1----:R-:W-:-:S05]  /*9e30*/  LOP3.LUT R158, R158, 0x1c, RZ, 0xc0, !PT ;  /* 0x0000001c9e9e7812 */ /* 0x002fca00078ec0ff */
[----:B0-----:R0:W-:Y:S04]  /*9e40*/  LDS R161, [R158.X8] ;  /* 0x000000009ea17984 */ /* 0x0011e80000008800 */
[----:B------:R-:W-:Y:S01]  /*9e50*/  BAR.SYNC.DEFER_BLOCKING 0x0 ;  /* 0x0000000000007b1d */ /* 0x000fe20000010000 */
[----:B------:R-:W-:Y:S01]  /*9e60*/  F2FP.BF16.PACK_AB R17, R17, R20 ;  /* 0x000000141111723e */ /* 0x000fe200000010ff */
[----:B0-----:R-:W-:-:S04]  /*9e70*/  FADD R158, -R3, R195 ;  /* 0x000000c3039e7221 */ /* 0x001fc80000000100 */
[----:B------:R-:W-:Y:S01]  /*9e80*/  FMUL R158, R158, 1.4426950216293334961 ;  /* 0x3fb8aa3b9e9e7820 */ /* 0x000fe20000400000 */
        /* <DEDUP_REMOVED lines=115> */
[----:B-----5:R-:W-:Y:S04]  /*a5c0*/  STS.U16 [R201+0xce00], R230 ;  /* 0x00ce00e6c9007388 */ /* 0x020fe80000000400 */
[----:B------:R-:W-:Y:S04]  /*a5d0*/  STS.U16 [R201+0xd200], R232 ;  /* 0x00d200e8c9007388 */ /* 0x000fe80000000400 */
[----:B----4-:R-:W-:Y:S04]  /*a5e0*/  STS.U16 [R201+0xd600], R233 ;  /* 0x00d600e9c9007388 */ /* 0x010fe80000000400 */
[----:B------:R-:W-:Y:S04]  /*a5f0*/  STS.U16 [R201+0xda00], R236 ;  /* 0x00da00ecc9007388 */ /* 0x000fe80000000400 */
[----:B------:R-:W-:Y:S04]  /*a600*/  STS.U16 [R201+0xde00], R237 ;  /* 0x00de00edc9007388 */ /* 0x000fe80000000400 */
[----:B------:R-:W-:Y:S04]  /*a610*/  STS.U16 [R201+0xe200], R240 ;  /* 0x00e200f0c9007388 */ /* 0x000fe80000000400 */
[----:B------:R-:W-:Y:S04]  /*a620*/  STS.U16 [R201+0xe600], R241 ;  /* 0x00e600f1c9007388 */ /* 0x000fe80000000400 */
[----:B--2---:R-:W-:Y:S04]  /*a630*/  STS.U16 [R201+0xea00], R244 ;  /* 0x00ea00f4c9007388 */ /* 0x004fe80000000400 */
[----:B---3--:R-:W-:Y:S04]  /*a640*/  STS.U16 [R201+0xee00], R245 ;  /* 0x00ee00f5c9007388 */ /* 0x008fe80000000400 */
[----:B------:R-:W-:Y:S04]  /*a650*/  STS.U16 [R201+0xf200], R248 ;  /* 0x00f200f8c9007388 */ /* 0x000fe80000000400 */
[----:B------:R-:W-:Y:S04]  /*a660*/  STS.U16 [R201+0xf600], R159 ;  /* 0x00f6009fc9007388 */ /* 0x000fe80000000400 */
[----:B------:R-:W-:Y:S04]  /*a670*/  STS.U16 [R201+0xfa00], R160 ;  /* 0x00fa00a0c9007388 */ /* 0x000fe80000000400 */
[----:B------:R-:W-:Y:S04]  /*a680*/  STS.U16 [R201+0xfe00], R162 ;  /* 0x00fe00a2c9007388 */ /* 0x000fe80000000400 */
[----:B------:R-:W-:Y:S04]  /*a690*/  STS [R9+0x18000], R18 ;  /* 0x0180001209007388 */ /* 0x000fe80000000800 */
[----:B------:R0:W-:Y:S04]  /*a6a0*/  STS [R9+0x18400], R17 ;  /* 0x0184001109007388 */ /* 0x0001e80000000800 */
[----:B------:R1:W-:Y:S04]  /*a6b0*/  STS [R9+0x18800], R19 ;  /* 0x0188001309007388 */ /* 0x0003e80000000800 */
[----:B------:R-:W-:Y:S04]  /*a6c0*/  STS [R9+0x18c00], R21 ;  /* 0x018c001509007388 */ /* 0x000fe80000000800 */
[----:B------:R-:W-:Y:S01]  /*a6d0*/  BAR.SYNC.DEFER_BLOCKING 0x0 ;  /* 0x0000000000007b1d */ /* 0x000fe20000010000 */
[----:B0-----:R-:W-:-:S04]  /*a6e0*/  FADD R17, -R4, R193 ;  /* 0x000000c104117221 */ /* 0x001fc80000000100 */
[----:B------:R-:W-:Y:S01]  /*a6f0*/  FMUL R17, R17, 1.4426950216293334961 ;  /* 0x3fb8aa3b11117820 */ /* 0x000fe20000400000 */
[----:B------:R-:W0:Y:S08]  /*a700*/  MUFU.EX2 R158, R158 ;  /* 0x0000009e009e7308 */ /* 0x000e300000000800 */
[----:B------:R-:W2:Y:S01]  /*a710*/  MUFU.EX2 R17, R17 ;  /* 0x0000001100117308 */ /* 0x000ea20000000800 */
[----:B------:R-:W-:Y:S04]  /*a720*/  LDSM.16.M88.4 R116, [R13+0x18000] ;  /* 0x018000000d74783b */ /* 0x000fe80000000200 */
[----:B------:R-:W3:Y:S04]  /*a730*/  LDSM.16.M88.4 R20, [R8] ;  /* 0x000000000814783b */ /* 0x000ee80000000200 */
[----:B------:R-:W4:Y:S01]  /*a740*/  LDSM.16.M88.4 R32, [R8+0x4000] ;  /* 0x004000000820783b */ /* 0x000f220000000200 */
[----:B0-----:R-:W-:-:S02]  /*a750*/  FMUL R44, R158, R104 ;  /* 0x000000689e2c7220 */ /* 0x001fc40000400000 */
[C---:B------:R-:W-:Y:S01]  /*a760*/  FMUL R45, R158.reuse, R105 ;  /* 0x000000699e2d7220 */ /* 0x040fe20000400000 */
[----:B------:R-:W0:Y:S01]  /*a770*/  LDSM.16.M88.4 R24, [R8+0x2000] ;  /* 0x002000000818783b */ /* 0x000e220000000200 */
[C---:B--2---:R-:W-:Y:S02]  /*a780*/  FMUL R46, R17.reuse, R106 ;  /* 0x0000006a112e7220 */ /* 0x044fe40000400000 */
[C---:B------:R-:W-:Y:S01]  /*a790*/  FMUL R47, R17.reuse, R107 ;  /* 0x0000006b112f7220 */ /* 0x040fe20000400000 */
[----:B------:R-:W2:Y:S01]  /*a7a0*/  LDSM.16.M88.4 R28, [R8+0x6000] ;  /* 0x00600000081c783b */ /* 0x000ea20000000200 */
[C---:B------:R-:W-:Y:S02]  /*a7b0*/  FMUL R104, R158.reuse, R88 ;  /* 0x000000589e687220 */ /* 0x040fe40000400000 */
[----:B------:R-:W-:Y:S01]  /*a7c0*/  FMUL R105, R158, R89 ;  /* 0x000000599e697220 */ /* 0x000fe20000400000 */
[----:B------:R-:W5:Y:S01]  /*a7d0*/  LDSM.16.M88.4 R36, [R8+0x8000] ;  /* 0x008000000824783b */ /* 0x000f620000000200 */
[----:B------:R-:W-:-:S02]  /*a7e0*/  FMUL R106, R17, R90 ;  /* 0x0000005a116a7220 */ /* 0x000fc40000400000 */
[C---:B------:R-:W-:Y:S01]  /*a7f0*/  FMUL R107, R17.reuse, R91 ;  /* 0x0000005b116b7220 */ /* 0x040fe20000400000 */
[----:B------:R-:W0:Y:S01]  /*a800*/  LDSM.16.M88.4 R40, [R8+0xa000] ;  /* 0x00a000000828783b */ /* 0x000e220000000200 */
[C---:B------:R-:W-:Y:S02]  /*a810*/  FMUL R112, R158.reuse, R100 ;  /* 0x000000649e707220 */ /* 0x040fe40000400000 */
[----:B------:R-:W-:Y:S01]  /*a820*/  FMUL R113, R158, R101 ;  /* 0x000000659e717220 */ /* 0x000fe20000400000 */
[----:B------:R-:W0:Y:S01]  /*a830*/  LDSM.16.M88.4 R88, [R8+0xc000] ;  /* 0x00c000000858783b */ /* 0x000e220000000200 */
[C---:B------:R-:W-:Y:S02]  /*a840*/  FMUL R114, R17.reuse, R102 ;  /* 0x0000006611727220 */ /* 0x040fe40000400000 */
[----:B------:R-:W-:Y:S01]  /*a850*/  FMUL R115, R17, R103 ;  /* 0x0000006711737220 */ /* 0x000fe20000400000 */
[----:B------:R-:W-:Y:S04]  /*a860*/  LDSM.16.M88.4 R144, [R13+0x18800] ;  /* 0x018800000d90783b */ /* 0x000fe80000000200 */
[----:B------:R-:W0:Y:S01]  /*a870*/  LDSM.16.M88.4 R100, [R8+0xe000] ;  /* 0x00e000000864783b */ /* 0x000e220000000200 */
[----:B------:R-:W-:Y:S01]  /*a880*/  FADD R18, -R5, R191 ;  /* 0x000000bf05127221 */ /* 0x000fe20000000100 */
[----:B------:R-:W-:Y:S01]  /*a890*/  LOP3.LUT R163, R13, 0x20, RZ, 0x3c, !PT ;  /* 0x000000200da37812 */ /* 0x000fe200078e3cff */
[----:B------:R-:W-:-:S02]  /*a8a0*/  FADD R120, -R6, R189 ;  /* 0x000000bd06787221 */ /* 0x000fc40000000100 */
[----:B------:R-:W-:Y:S02]  /*a8b0*/  FMUL R18, R18, 1.4426950216293334961 ;  /* 0x3fb8aa3b12127820 */ /* 0x000fe40000400000 */
[----:B------:R-:W0:Y:S02]  /*a8c0*/  LDSM.16.M88.4 R124, [R163+0x18000] ;  /* 0x01800000a37c783b */ /* 0x000e240000000200 */
[----:B-1----:R1:W0:Y:S01]  /*a8d0*/  MUFU.EX2 R19, R18 ;  /* 0x0000001200137308 */ /* 0x0022220000000800 */
[----:B---3--:R-:W-:Y:S01]  /*a8e0*/  HMMA.16816.F32.BF16 R44, R116, R20, R44 ;  /* 0x00000014742c723c */ /* 0x008fe2000004182c */
[----:B------:R-:W-:Y:S01]  /*a8f0*/  FMUL R84, R158, R84 ;  /* 0x000000549e547220 */ /* 0x000fe20000400000 */
[----:B------:R3:W0:Y:S01]  /*a900*/  LDSM.16.M88.4 R140, [R163+0x18800] ;  /* 0x01880000a38c783b */ /* 0x0006220000000200 */
[----:B-1----:R-:W-:-:S06]  /*a910*/  FMUL R18, R120, 1.4426950216293334961 ;  /* 0x3fb8aa3b78127820 */ /* 0x002fcc0000400000 */
[----:B------:R-:W1:Y:S01]  /*a920*/  MUFU.EX2 R18, R18 ;  /* 0x0000001200127308 */ /* 0x000e620000000800 */
[----:B----4-:R-:W-:Y:S01]  /*a930*/  HMMA.16816.F32.BF16 R112, R116, R32, R112 ;  /* 0x000000207470723c */ /* 0x010fe20000041870 */
[C---:B------:R-:W-:Y:S02]  /*a940*/  FMUL R85, R158.reuse, R85 ;  /* 0x000000559e557220 */ /* 0x040fe40000400000 */
[C---:B------:R-:W-:Y:S02]  /*a950*/  FMUL R86, R17.reuse, R86 ;  /* 0x0000005611567220 */ /* 0x040fe40000400000 */
[----:B------:R-:W-:Y:S02]  /*a960*/  FMUL R87, R17, R87 ;  /* 0x0000005711577220 */ /* 0x000fe40000400000 */
[C---:B------:R-:W-:Y:S02]  /*a970*/  FMUL R64, R158.reuse, R64 ;  /* 0x000000409e407220 */ /* 0x040fe40000400000 */
[----:B------:R-:W-:-:S02]  /*a980*/  FMUL R65, R158, R65 ;  /* 0x000000419e417220 */ /* 0x000fc40000400000 */
[C---:B------:R-:W-:Y:S02]  /*a990*/  FMUL R66, R17.reuse, R66 ;  /* 0x0000004211427220 */ /* 0x040fe40000400000 */
        /* <DEDUP_REMOVED lines=12> */
[----:B------:R-:W-:Y:S01]  /*aa60*/  FMUL R95, R17, R95 ;  /* 0x0000005f115f7220 */ /* 0x000fe20000400000 */
[C---:B0-----:R-:W-:Y:S01]  /*aa70*/  HMMA.16816.F32.BF16 R104, R116.reuse, R24, R104 ;  /* 0x000000187468723c */ /* 0x041fe20000041868 */
[C---:B------:R-:W-:Y:S02]  /*aa80*/  FMUL R48, R19.reuse, R48 ;  /* 0x0000003013307220 */ /* 0x040fe40000400000 */
[C---:B------:R-:W-:Y:S02]  /*aa90*/  FMUL R49, R19.reuse, R49 ;  /* 0x0000003113317220 */ /* 0x040fe40000400000 */
[C---:B-1----:R-:W-:Y:S02]  /*aaa0*/  FMUL R50, R18.reuse, R50 ;  /* 0x0000003212327220 */ /* 0x042fe40000400000 */
[----:B------:R-:W-:Y:S01]  /*aab0*/  FMUL R51, R18, R51 ;  /* 0x0000003312337220 */ /* 0x000fe20000400000 */
[----:B--2---:R-:W-:Y:S01]  /*aac0*/  HMMA.16816.F32.BF16 R84, R116, R28, R84 ;  /* 0x0000001c7454723c */ /* 0x004fe20000041854 */
[----:B------:R-:W-:-:S02]  /*aad0*/  FMUL R52, R19, R52 ;  /* 0x0000003413347220 */ /* 0x000fc40000400000 */
[C---:B------:R-:W-:Y:S02]  /*aae0*/  FMUL R53, R19.reuse, R53 ;  /* 0x0000003513357220 */ /* 0x040fe40000400000 */
[C---:B------:R-:W-:Y:S02]  /*aaf0*/  FMUL R54, R18.reuse, R54 ;  /* 0x0000003612367220 */ /* 0x040fe40000400000 */
[C---:B------:R-:W-:Y:S01]  /*ab00*/  FMUL R55, R18.reuse, R55 ;  /* 0x0000003712377220 */ /* 0x040fe20000400000 */
[----:B-----5:R-:W-:Y:S01]  /*ab10*/  HMMA.16816.F32.BF16 R64, R116, R36, R64 ;  /* 0x000000247440723c */ /* 0x020fe20000041840 */
[C---:B------:R-:W-:Y:S02]  /*ab20*/  FMUL R56, R19.reuse, R56 ;  /* 0x0000003813387220 */ /* 0x040fe40000400000 */
[----:B------:R-:W-:Y:S02]  /*ab30*/  FMUL R57, R19, R57 ;  /* 0x0000003913397220 */ /* 0x000fe40000400000 */
[----:B------:R-:W-:-:S02]  /*ab40*/  FMUL R58, R18, R58 ;  /* 0x0000003a123a7220 */ /* 0x000fc40000400000 */
[C---:B------:R-:W-:Y:S01]  /*ab50*/  FMUL R59, R18.reuse, R59 ;  /* 0x0000003b123b7220 */ /* 0x040fe20000400000 */
[C---:B------:R-:W-:Y:S01]  /*ab60*/  HMMA.16816.F32.BF16 R108, R116.reuse, R40, R108 ;  /* 0x00000028746c723c */ /* 0x040fe2000004186c */
[C---:B------:R-:W-:Y:S02]  /*ab70*/  FMUL R128, R19.reuse, R68 ;  /* 0x0000004413807220 */ /* 0x040fe40000400000 */
[C---:B------:R-:W-:Y:S02]  /*ab80*/  FMUL R129, R19.reuse, R69 ;  /* 0x0000004513817220 */ /* 0x040fe40000400000 */
[C---:B------:R-:W-:Y:S02]  /*ab90*/  FMUL R130, R18.reuse, R70 ;  /* 0x0000004612827220 */ /* 0x040fe40000400000 */
[----:B------:R-:W-:Y:S01]  /*aba0*/  FMUL R131, R18, R71 ;  /* 0x0000004712837220 */ /* 0x000fe20000400000 */
[----:B------:R-:W-:Y:S01]  /*abb0*/  HMMA.16816.F32.BF16 R96, R116, R88, R96 ;  /* 0x000000587460723c */ /* 0x000fe20000041860 */
[----:B------:R-:W-:-:S02]  /*abc0*/  FMUL R132, R19, R72 ;  /* 0x0000004813847220 */ /* 0x000fc40000400000 */
[C---:B------:R-:W-:Y:S02]  /*abd0*/  FMUL R133, R19.reuse, R73 ;  /* 0x0000004913857220 */ /* 0x040fe40000400000 */
[C---:B------:R-:W-:Y:S02]  /*abe0*/  FMUL R134, R18.reuse, R74 ;  /* 0x0000004a12867220 */ /* 0x040fe40000400000 */
[C---:B------:R-:W-:Y:S01]  /*abf0*/  FMUL R135, R18.reuse, R75 ;  /* 0x0000004b12877220 */ /* 0x040fe20000400000 */
[----:B------:R-:W-:Y:S01]  /*ac00*/  HMMA.16816.F32.BF16 R92, R116, R100, R92 ;  /* 0x00000064745c723c */ /* 0x000fe2000004185c */
[C---:B------:R-:W-:Y:S02]  /*ac10*/  FMUL R136, R19.reuse, R80 ;  /* 0x0000005013887220 */ /* 0x040fe40000400000 */
[----:B------:R-:W-:Y:S02]  /*ac20*/  FMUL R137, R19, R81 ;  /* 0x0000005113897220 */ /* 0x000fe40000400000 */
[----:B------:R-:W-:-:S02]  /*ac30*/  FMUL R138, R18, R82 ;  /* 0x00000052128a7220 */ /* 0x000fc40000400000 */
[C---:B------:R-:W-:Y:S02]  /*ac40*/  FMUL R116, R19.reuse, R60 ;  /* 0x0000003c13747220 */ /* 0x040fe40000400000 */
[C---:B------:R-:W-:Y:S02]  /*ac50*/  FMUL R117, R19.reuse, R61 ;  /* 0x0000003d13757220 */ /* 0x040fe40000400000 */
[C---:B------:R-:W-:Y:S02]  /*ac60*/  FMUL R118, R18.reuse, R62 ;  /* 0x0000003e12767220 */ /* 0x040fe40000400000 */
[C---:B------:R-:W-:Y:S02]  /*ac70*/  FMUL R119, R18.reuse, R63 ;  /* 0x0000003f12777220 */ /* 0x040fe40000400000 */
[----:B------:R-:W-:Y:S02]  /*ac80*/  FMUL R139, R18, R83 ;  /* 0x00000053128b7220 */ /* 0x000fe40000400000 */
[----:B------:R-:W-:-:S02]  /*ac90*/  FMUL R76, R19, R76 ;  /* 0x0000004c134c7220 */ /* 0x000fc40000400000 */
[----:B------:R-:W-:Y:S02]  /*aca0*/  FMUL R77, R19, R77 ;  /* 0x0000004d134d7220 */ /* 0x000fe40000400000 */
[C---:B------:R-:W-:Y:S02]  /*acb0*/  FMUL R78, R18.reuse, R78 ;  /* 0x0000004e124e7220 */ /* 0x040fe40000400000 */
[----:B------:R-:W-:Y:S01]  /*acc0*/  FMUL R79, R18, R79 ;  /* 0x0000004f124f7220 */ /* 0x000fe20000400000 */
[C---:B------:R-:W-:Y:S01]  /*acd0*/  HMMA.16816.F32.BF16 R48, R144.reuse, R20, R48 ;  /* 0x000000149030723c */ /* 0x040fe20000041830 */
[C---:B------:R-:W-:Y:S02]  /*ace0*/  LOP3.LUT R195, R13.reuse, 0x40, RZ, 0x3c, !PT ;  /* 0x000000400dc37812 */ /* 0x040fe400078e3cff */
[----:B------:R-:W-:Y:S01]  /*acf0*/  LOP3.LUT R187, R8, 0x40, RZ, 0x3c, !PT ;  /* 0x0000004008bb7812 */ /* 0x000fe200078e3cff */
[----:B------:R-:W-:Y:S02]  /*ad00*/  FFMA R209, R158, R209, R161 ;  /* 0x000000d19ed17223 */ /* 0x000fe400000000a1 */
[----:B------:R-:W-:Y:S02]  /*ad10*/  LDSM.16.M88.4 R164, [R195+0x18000] ;  /* 0x01800000c3a4783b */ /* 0x000fe40000000200 */
[C---:B------:R-:W-:Y:S02]  /*ad20*/  HMMA.16816.F32.BF16 R52, R144.reuse, R24, R52 ;  /* 0x000000189034723c */ /* 0x040fe40000041834 */
[----:B------:R-:W0:Y:S04]  /*ad30*/  LDSM.16.M88.4 R60, [R187+0x6000] ;  /* 0x00600000bb3c783b */ /* 0x000e280000000200 */
[----:B------:R-:W1:Y:S02]  /*ad40*/  LDSM.16.M88.4 R68, [R187+0x8000] ;  /* 0x00800000bb44783b */ /* 0x000e640000000200 */
[C---:B------:R-:W-:Y:S02]  /*ad50*/  HMMA.16816.F32.BF16 R56, R144.reuse, R32, R56 ;  /* 0x000000209038723c */ /* 0x040fe40000041838 */
[----:B------:R-:W2:Y:S04]  /*ad60*/  LDSM.16.M88.4 R72, [R187+0xa000] ;  /* 0x00a00000bb48783b */ /* 0x000ea80000000200 */
[----:B------:R-:W4:Y:S02]  /*ad70*/  LDSM.16.M88.4 R80, [R187+0xc000] ;  /* 0x00c00000bb50783b */ /* 0x000f240000000200 */
[C---:B------:R-:W-:Y:S02]  /*ad80*/  HMMA.16816.F32.BF16 R116, R144.reuse, R28, R116 ;  /* 0x0000001c9074723c */ /* 0x040fe40000041874 */
[----:B------:R-:W-:Y:S04]  /*ad90*/  LDSM.16.M88.4 R120, [R187+0x2000] ;  /* 0x00200000bb78783b */ /* 0x000fe80000000200 */
[----:B------:R-:W-:Y:S02]  /*ada0*/  LDSM.16.M88.4 R168, [R195+0x18800] ;  /* 0x01880000c3a8783b */ /* 0x000fe40000000200 */
[C---:B------:R-:W-:Y:S08]  /*adb0*/  HMMA.16816.F32.BF16 R128, R144.reuse, R36, R128 ;  /* 0x000000249080723c */ /* 0x040ff00000041880 */
[C---:B------:R-:W-:Y:S08]  /*adc0*/  HMMA.16816.F32.BF16 R132, R144.reuse, R40, R132 ;  /* 0x000000289084723c */ /* 0x040ff00000041884 */
[C---:B------:R-:W-:Y:S08]  /*add0*/  HMMA.16816.F32.BF16 R136, R144.reuse, R88, R136 ;  /* 0x000000589088723c */ /* 0x040ff00000041888 */
[----:B------:R-:W-:Y:S01]  /*ade0*/  HMMA.16816.F32.BF16 R144, R144, R100, R76 ;  /* 0x000000649090723c */ /* 0x000fe2000004184c */
[----:B------:R-:W5:Y:S07]  /*adf0*/  LDSM.16.M88.4 R76, [R187+0xe000] ;  /* 0x00e00000bb4c783b */ /* 0x000f6e0000000200 */
[C---:B------:R-:W-:Y:S01]  /*ae00*/  HMMA.16816.F32.BF16 R148, R124.reuse, R22, R44 ;  /* 0x000000167c94723c */ /* 0x040fe2000004182c */
[----:B------:R-:W-:Y:S07]  /*ae10*/  LDSM.16.M88.4 R44, [R187+0x4000] ;  /* 0x00400000bb2c783b */ /* 0x000fee0000000200 */
[----:B---3--:R-:W-:Y:S01]  /*ae20*/  HMMA.16816.F32.BF16 R160, R124, R34, R112 ;  /* 0x000000227ca0723c */ /* 0x008fe20000041870 */
[----:B------:R-:W3:Y:S01]  /*ae30*/  LDSM.16.M88.4 R112, [R187] ;  /* 0x00000000bb70783b */ /* 0x000ee20000000200 */
[----:B------:R-:W-:-:S06]  /*ae40*/  LOP3.LUT R20, R13, 0x60, RZ, 0x3c, !PT ;  /* 0x000000600d147812 */ /* 0x000fcc00078e3cff */
[C---:B------:R-:W-:Y:S01]  /*ae50*/  HMMA.16816.F32.BF16 R84, R124.reuse, R30, R84 ;  /* 0x0000001e7c54723c */ /* 0x040fe20000041854 */
[----:B------:R-:W0:Y:S07]  /*ae60*/  S2R R28, SR_CTAID.X ;  /* 0x00000000001c7919 */ /* 0x000e2e0000002500 */
[C---:B------:R-:W-:Y:S08]  /*ae70*/  HMMA.16816.F32.BF16 R64, R124.reuse, R38, R64 ;  /* 0x000000267c40723c */ /* 0x040ff00000041840 */
[C---:B------:R-:W-:Y:S08]  /*ae80*/  HMMA.16816.F32.BF16 R108, R124.reuse, R42, R108 ;  /* 0x0000002a7c6c723c */ /* 0x040ff0000004186c */
[C---:B------:R-:W-:Y:S08]  /*ae90*/  HMMA.16816.F32.BF16 R96, R124.reuse, R90, R96 ;  /* 0x0000005a7c60723c */ /* 0x040ff00000041860 */
[----:B------:R-:W-:Y:S08]  /*aea0*/  HMMA.16816.F32.BF16 R92, R124, R102, R92 ;  /* 0x000000667c5c723c */ /* 0x000ff0000004185c */
[C---:B------:R-:W-:Y:S08]  /*aeb0*/  HMMA.16816.F32.BF16 R48, R140.reuse, R22, R48 ;  /* 0x000000168c30723c */ /* 0x040ff00000041830 */
[C---:B------:R-:W-:Y:S08]  /*aec0*/  HMMA.16816.F32.BF16 R52, R140.reuse, R26, R52 ;  /* 0x0000001a8c34723c */ /* 0x040ff00000041834 */
[C---:B------:R-:W-:Y:S08]  /*aed0*/  HMMA.16816.F32.BF16 R56, R140.reuse, R34, R56 ;  /* 0x000000228c38723c */ /* 0x040ff00000041838 */
[C---:B------:R-:W-:Y:S08]  /*aee0*/  HMMA.16816.F32.BF16 R116, R140.reuse, R30, R116 ;  /* 0x0000001e8c74723c */ /* 0x040ff00000041874 */
[C---:B------:R-:W-:Y:S08]  /*aef0*/  HMMA.16816.F32.BF16 R128, R140.reuse, R38, R128 ;  /* 0x000000268c80723c */ /* 0x040ff00000041880 */
[C---:B------:R-:W-:Y:S08]  /*af00*/  HMMA.16816.F32.BF16 R132, R140.reuse, R42, R132 ;  /* 0x0000002a8c84723c */ /* 0x040ff00000041884 */
[C---:B------:R-:W-:Y:S08]  /*af10*/  HMMA.16816.F32.BF16 R136, R140.reuse, R90, R136 ;  /* 0x0000005a8c88723c */ /* 0x040ff00000041888 */
[----:B------:R-:W-:Y:S08]  /*af20*/  HMMA.16816.F32.BF16 R144, R140, R102, R144 ;  /* 0x000000668c90723c */ /* 0x000ff00000041890 */
[----:B------:R-:W-:Y:S01]  /*af30*/  HMMA.16816.F32.BF16 R104, R124, R26, R104 ;  /* 0x0000001a7c68723c */ /* 0x000fe20000041868 */
[----:B------:R-:W3:Y:S04]  /*af40*/  LDSM.16.M88.4 R24, [R20+0x18000] ;  /* 0x018000001418783b */ /* 0x000ee80000000200 */
[----:B------:R-:W3:Y:S03]  /*af50*/  LDSM.16.M88.4 R20, [R20+0x18800] ;  /* 0x018800001414783b */ /* 0x000ee60000000200 */
[----:B0-----:R-:W-:Y:S01]  /*af60*/  HMMA.16816.F32.BF16 R84, R164, R60, R84 ;  /* 0x0000003ca454723c */ /* 0x001fe20000041854 */
[----:B------:R-:W-:-:S07]  /*af70*/  IMAD.SHL.U32 R28, R28, 0x20, RZ ;  /* 0x000000201c1c7824 */ /* 0x000fce00078e00ff */
[C---:B-1----:R-:W-:Y:S08]  /*af80*/  HMMA.16816.F32.BF16 R64, R164.reuse, R68, R64 ;  /* 0x00000044a440723c */ /* 0x042ff00000041840 */
[C---:B--2---:R-:W-:Y:S08]  /*af90*/  HMMA.16816.F32.BF16 R108, R164.reuse, R72, R108 ;  /* 0x00000048a46c723c */ /* 0x044ff0000004186c */
[C---:B----4-:R-:W-:Y:S08]  /*afa0*/  HMMA.16816.F32.BF16 R96, R164.reuse, R80, R96 ;  /* 0x00000050a460723c */ /* 0x050ff00000041860 */
[----:B-----5:R-:W-:Y:S08]  /*afb0*/  HMMA.16816.F32.BF16 R92, R164, R76, R92 ;  /* 0x0000004ca45c723c */ /* 0x020ff0000004185c */
[C---:B---3--:R-:W-:Y:S08]  /*afc0*/  HMMA.16816.F32.BF16 R48, R168.reuse, R112, R48 ;  /* 0x00000070a830723c */ /* 0x048ff00000041830 */
[C---:B------:R-:W-:Y:S08]  /*afd0*/  HMMA.16816.F32.BF16 R52, R168.reuse, R120, R52 ;  /* 0x00000078a834723c */ /* 0x040ff00000041834 */
[C---:B------:R-:W-:Y:S08]  /*afe0*/  HMMA.16816.F32.BF16 R56, R168.reuse, R44, R56 ;  /* 0x0000002ca838723c */ /* 0x040ff00000041838 */
[C---:B------:R-:W-:Y:S08]  /*aff0*/  HMMA.16816.F32.BF16 R116, R168.reuse, R60, R116 ;  /* 0x0000003ca874723c */ /* 0x040ff00000041874 */
[C---:B------:R-:W-:Y:S08]  /*b000*/  HMMA.16816.F32.BF16 R128, R168.reuse, R68, R128 ;  /* 0x00000044a880723c */ /* 0x040ff00000041880 */
[C---:B------:R-:W-:Y:S08]  /*b010*/  HMMA.16816.F32.BF16 R132, R168.reuse, R72, R132 ;  /* 0x00000048a884723c */ /* 0x040ff00000041884 */
[C---:B------:R-:W-:Y:S08]  /*b020*/  HMMA.16816.F32.BF16 R136, R168.reuse, R80, R136 ;  /* 0x00000050a888723c */ /* 0x040ff00000041888 */
[----:B------:R-:W-:Y:S01]  /*b030*/  HMMA.16816.F32.BF16 R144, R168, R76, R144 ;  /* 0x0000004ca890723c */ /* 0x000fe20000041890 */
[----:B------:R-:W-:-:S07]  /*b040*/  UIADD3 UR4, UR4, 0x40, URZ ;  /* 0x0000004004047890 */ /* 0x000fce000fffe03f */
[C---:B------:R-:W-:Y:S08]  /*b050*/  HMMA.16816.F32.BF16 R148, R164.reuse, R112, R148 ;  /* 0x00000070a494723c */ /* 0x040ff00000041894 */
[C---:B------:R-:W-:Y:S08]  /*b060*/  HMMA.16816.F32.BF16 R88, R164.reuse, R120, R104 ;  /* 0x00000078a458723c */ /* 0x040ff00000041868 */
[----:B------:R-:W-:Y:S01]  /*b070*/  HMMA.16816.F32.BF16 R160, R164, R44, R160 ;  /* 0x0000002ca4a0723c */ /* 0x000fe200000418a0 */
[----:B------:R-:W-:-:S04]  /*b080*/  IADD3 R28, R28, 0x20, RZ ;  /* 0x000000201c1c7810 */ /* 0x000fc80007ffe0ff */
[----:B------:R-:W-:-:S03]  /*b090*/  ISETP.LE.AND P2, PT, R28, UR4, PT ;  /* 0x000000041c007c0c */ /* 0x000fc6000bf43270 */
[----:B------:R-:W-:Y:S01]  /*b0a0*/  HMMA.16816.F32.BF16 R84, R24, R62, R84 ;  /* 0x0000003e1854723c */ /* 0x000fe20000041854 */
[----:B------:R-:W-:-:S07]  /*b0b0*/  FFMA R207, R17, R207, R16 ;  /* 0x000000cf11cf7223 */ /* 0x000fce0000000010 */
[----:B------:R-:W-:Y:S01]  /*b0c0*/  HMMA.16816.F32.BF16 R64, R24, R70, R64 ;  /* 0x000000461840723c */ /* 0x000fe20000041840 */
[----:B------:R-:W-:-:S07]  /*b0d0*/  FFMA R205, R19, R205, R14 ;  /* 0x000000cd13cd7223 */ /* 0x000fce000000000e */
[----:B------:R-:W-:Y:S01]  /*b0e0*/  HMMA.16816.F32.BF16 R108, R24, R74, R108 ;  /* 0x0000004a186c723c */ /* 0x000fe2000004186c */
[----:B------:R-:W-:-:S07]  /*b0f0*/  FFMA R203, R18, R203, R15 ;  /* 0x000000cb12cb7223 */ /* 0x000fce000000000f */
[----:B------:R-:W-:Y:S01]  /*b100*/  HMMA.16816.F32.BF16 R96, R24, R82, R96 ;  /* 0x000000521860723c */ /* 0x000fe20000041860 */
[----:B------:R-:W-:-:S07]  /*b110*/  MOV R195, R3 ;  /* 0x0000000300c37202 */ /* 0x000fce0000000f00 */
[----:B------:R-:W-:Y:S01]  /*b120*/  HMMA.16816.F32.BF16 R92, R24, R78, R92 ;  /* 0x0000004e185c723c */ /* 0x000fe2000004185c */
[----:B------:R-:W-:Y:S01]  /*b130*/  MOV R193, R4 ;  /* 0x0000000400c17202 */ /* 0x000fe20000000f00 */
[----:B------:R-:W-:-:S06]  /*b140*/  IMAD.MOV.U32 R191, RZ, RZ, R5 ;  /* 0x000000ffffbf7224 */ /* 0x000fcc00078e0005 */
[----:B------:R-:W-:Y:S01]  /*b150*/  HMMA.16816.F32.BF16 R48, R20, R114, R48 ;  /* 0x000000721430723c */ /* 0x000fe20000041830 */
[----:B------:R-:W-:-:S07]  /*b160*/  MOV R189, R6 ;  /* 0x0000000600bd7202 */ /* 0x000fce0000000f00 */
[C---:B------:R-:W-:Y:S08]  /*b170*/  HMMA.16816.F32.BF16 R52, R20.reuse, R122, R52 ;  /* 0x0000007a1434723c */ /* 0x040ff00000041834 */
[C---:B------:R-:W-:Y:S08]  /*b180*/  HMMA.16816.F32.BF16 R56, R20.reuse, R46, R56 ;  /* 0x0000002e1438723c */ /* 0x040ff00000041838 */
[C---:B------:R-:W-:Y:S08]  /*b190*/  HMMA.16816.F32.BF16 R60, R20.reuse, R62, R116 ;  /* 0x0000003e143c723c */ /* 0x040ff00000041874 */
[C---:B------:R-:W-:Y:S08]  /*b1a0*/  HMMA.16816.F32.BF16 R68, R20.reuse, R70, R128 ;  /* 0x000000461444723c */ /* 0x040ff00000041880 */
[C---:B------:R-:W-:Y:S08]  /*b1b0*/  HMMA.16816.F32.BF16 R72, R20.reuse, R74, R132 ;  /* 0x0000004a1448723c */ /* 0x040ff00000041884 */
[C---:B------:R-:W-:Y:S08]  /*b1c0*/  HMMA.16816.F32.BF16 R80, R20.reuse, R82, R136 ;  /* 0x000000521450723c */ /* 0x040ff00000041888 */
[----:B------:R-:W-:Y:S07]  /*b1d0*/  HMMA.16816.F32.BF16 R76, R20, R78, R144 ;  /* 0x0000004e144c723c */ /* 0x000fee0000041890 */
[----:B------:R-:W-:Y:S01]  /*b1e0*/  MOV R20, 0x40 ;  /* 0x0000004000147802 */ /* 0x000fe20000000f00 */
[----:B------:R-:W-:Y:S04]  /*b1f0*/  HMMA.16816.F32.BF16 R104, R24, R114, R148 ;  /* 0x000000721868723c */ /* 0x000fe80000041894 */
[----:B------:R-:W-:-:S04]  /*b200*/  IMAD R7, R20, c[0x0][0x1a4], R7 ;  /* 0x0000690014077a24 */ /* 0x000fc800078e0207 */
[----:B------:R-:W-:Y:S01]  /*b210*/  HMMA.16816.F32.BF16 R88, R24, R122, R88 ;  /* 0x0000007a1858723c */ /* 0x000fe20000041858 */
[----:B------:R-:W-:-:S07]  /*b220*/  IMAD R12, R20, c[0x0][0x1b4], R12 ;  /* 0x00006d00140c7a24 */ /* 0x000fce00078e020c */
[----:B------:R-:W-:Y:S01]  /*b230*/  HMMA.16816.F32.BF16 R100, R24, R46, R160 ;  /* 0x0000002e1864723c */ /* 0x000fe200000418a0 */
[----:B------:R-:W-:Y:S01]  /*b240*/  @P2 CALL.REL.NOINC `(.L_x_0) ;  /* 0x0000001000002944 */ /* 0x000fe20003c00000 */
[----:B------:R-:W-:Y:S06]  /*b250*/  BRA `(.L_x_1) ;  /* 0xffffa13000007947 */ /* 0x000fec000383ffff */
.L_x_0:
[----:B------:R-:W0:Y:S01]  /*b260*/  S2R R18, SR_TID.X ;  /* 0x0000000000127919 */ /* 0x000e220000002100 */
[----:B------:R-:W-:Y:S01]  /*b270*/  MOV R174, c[0x0][0x1c8] ;  /* 0x0000720000ae7a02 */ /* 0x000fe20000000f00 */
[----:B------:R-:W-:Y:S01]  /*b280*/  IMAD.MOV.U32 R220, RZ, RZ, R82 ;  /* 0x000000ffffdc7224 */ /* 0x000fe200078e0052 */
[----:B------:R-:W-:Y:S01]  /*b290*/  MOV R211, R54 ;  /* 0x0000003600d37202 */ /* 0x000fe20000000f00 */
[----:B------:R-:W1:Y:S01]  /*b2a0*/  S2R R14, SR_TID.X ;  /* 0x00000000000e7919 */ /* 0x000e620000002100 */
[----:B------:R-:W-:Y:S01]  /*b2b0*/  IMAD.MOV.U32 R54, RZ, RZ, R58 ;  /* 0x000000ffff367224 */ /* 0x000fe200078e003a */
[----:B------:R-:W-:Y:S01]  /*b2c0*/  MOV R58, R60 ;  /* 0x0000003c003a7202 */ /* 0x000fe20000000f00 */
[----:B------:R-:W-:Y:S01]  /*b2d0*/  FMUL R60, R207, 8388608 ;  /* 0x4b000000cf3c7820 */ /* 0x000fe20000400000 */
[----:B------:R-:W2:Y:S01]  /*b2e0*/  S2R R232, SR_CTAID.Y ;  /* 0x0000000000e87919 */ /* 0x000ea20000002600 */
[----:B------:R-:W-:Y:S01]  /*b2f0*/  IMAD.MOV.U32 R204, RZ, RZ, R87 ;  /* 0x000000ffffcc7224 */ /* 0x000fe200078e0057 */
[----:B------:R-:W-:Y:S01]  /*b300*/  MOV R213, R55 ;  /* 0x0000003700d57202 */ /* 0x000fe20000000f00 */
[C---:B------:R-:W-:Y:S01]  /*b310*/  FMUL R87, R203.reuse, 8388608 ;  /* 0x4b000000cb577820 */ /* 0x040fe20000400000 */
[----:B------:R-:W3:Y:S01]  /*b320*/  S2R R230, SR_CTAID.X ;  /* 0x0000000000e67919 */ /* 0x000ee20000002500 */
[----:B------:R-:W-:Y:S01]  /*b330*/  IMAD.MOV.U32 R224, RZ, RZ, R74 ;  /* 0x000000ffffe07224 */ /* 0x000fe200078e004a */
[----:B------:R-:W-:Y:S01]  /*b340*/  MOV R217, R61 ;  /* 0x0000003d00d97202 */ /* 0x000fe20000000f00 */
[----:B------:R-:W-:Y:S01]  /*b350*/  IMAD.MOV.U32 R212, RZ, RZ, R51 ;  /* 0x000000ffffd47224 */ /* 0x000fe200078e0033 */
[----:B------:R-:W-:Y:S01]  /*b360*/  FSETP.GEU.AND P5, PT, R203, 1.175494350822287508e-38, PT ;  /* 0x00800000cb00780b */ /* 0x000fe20003fae000 */
[----:B------:R-:W-:Y:S01]  /*b370*/  IMAD.MOV.U32 R61, RZ, RZ, R62 ;  /* 0x000000ffff3d7224 */ /* 0x000fe200078e003e */
[----:B------:R-:W-:Y:S01]  /*b380*/  MOV R228, R70 ;  /* 0x0000004600e47202 */ /* 0x000fe20000000f00 */
[----:B------:R-:W-:Y:S01]  /*b390*/  IMAD.MOV.U32 R226, RZ, RZ, R71 ;  /* 0x000000ffffe27224 */ /* 0x000fe200078e0047 */
[----:B------:R-:W-:Y:S01]  /*b3a0*/  MOV R74, R83 ;  /* 0x00000053004a7202 */ /* 0x000fe20000000f00 */
[----:B------:R-:W-:Y:S01]  /*b3b0*/  IMAD.MOV.U32 R214, RZ, RZ, R77 ;  /* 0x000000ffffd67224 */ /* 0x000fe200078e004d */
[----:B------:R-:W-:Y:S01]  /*b3c0*/  FSEL R87, R87, R203, !P5 ;  /* 0x000000cb57577208 */ /* 0x000fe20006800000 */
[----:B------:R-:W-:Y:S01]  /*b3d0*/  BAR.SYNC.DEFER_BLOCKING 0x0 ;  /* 0x0000000000007b1d */ /* 0x000fe20000010000 */
[----:B0-----:R-:W-:Y:S01]  /*b3e0*/  SHF.R.U32.HI R16, RZ, 0x5, R18 ;  /* 0x00000005ff107819 */ /* 0x001fe20000011612 */
[C---:B------:R-:W-:Y:S01]  /*b3f0*/  IMAD.SHL.U32 R7, R18.reuse, 0x1000, RZ ;  /* 0x0000100012077824 */ /* 0x040fe200078e00ff */
[----:B------:R-:W-:-:S02]  /*b400*/  LOP3.LUT R233, R18, 0x1c, RZ, 0xc0, !PT ;  /* 0x0000001c12e97812 */ /* 0x000fc400078ec0ff */
[----:B------:R-:W-:Y:S02]  /*b410*/  SGXT.U32 R16, R16, 0x3 ;  /* 0x000000031010781a */ /* 0x000fe40000000000 */
[----:B-1----:R-:W-:Y:S02]  /*b420*/  LOP3.LUT R14, R14, 0xff, RZ, 0xc0, !PT ;  /* 0x000000ff0e0e7812 */ /* 0x002fe400078ec0ff */
[----:B------:R-:W-:Y:S01]  /*b430*/  SHF.L.U32 R8, R18, 0x5, RZ ;  /* 0x0000000512087819 */ /* 0x000fe200000006ff */
[----:B------:R-:W-:Y:S01]  /*b440*/  IMAD R16, R16, c[0x0][0x1c8], RZ ;  /* 0x0000720010107a24 */ /* 0x000fe200078e02ff */
[----:B------:R-:W-:Y:S01]  /*b450*/  ISETP.GE.U32.AND P0, PT, R14, 0x20, PT ;  /* 0x000000200e00780c */ /* 0x000fe20003f06070 */
[----:B--2---:R-:W-:Y:S01]  /*b460*/  IMAD R0, R232, c[0x0][0x1c0], RZ ;  /* 0x00007000e8007a24 */ /* 0x004fe200078e02ff */
[----:B------:R-:W0:Y:S01]  /*b470*/  S2R R14, SR_TID.X ;  /* 0x00000000000e7919 */ /* 0x000e220000002100 */
[----:B------:R-:W-:Y:S01]  /*b480*/  IMAD R9, R174, 0x8, R16 ;  /* 0x00000008ae097824 */ /* 0x000fe200078e0210 */
[----:B------:R-:W-:Y:S01]  /*b490*/  SHF.L.U32 R45, R233, 0x2, RZ ;  /* 0x00000002e92d7819 */ /* 0x000fe200000006ff */
[----:B------:R-:W-:Y:S01]  /*b4a0*/  IMAD.HI R181, R0, 0x2, RZ ;  /* 0x0000000200b57827 */ /* 0x000fe200078e02ff */
[----:B------:R-:W-:-:S02]  /*b4b0*/  LOP3.LUT R12, R7, 0x6000, RZ, 0xc0, !PT ;  /* 0x00006000070c7812 */ /* 0x000fc400078ec0ff */
[C---:B------:R-:W-:Y:S02]  /*b4c0*/  LEA R11, R174.reuse, R9, 0x3 ;  /* 0x00000009ae0b7211 */ /* 0x040fe400078e18ff */
[----:B------:R-:W-:Y:S02]  /*b4d0*/  LOP3.LUT R10, R45, 0x1c60, R8, 0x78, !PT ;  /* 0x00001c602d0a7812 */ /* 0x000fe400078e7808 */
[----:B------:R-:W-:Y:S02]  /*b4e0*/  LEA R13, R174, R11, 0x3 ;  /* 0x0000000bae0d7211 */ /* 0x000fe400078e18ff */
[----:B------:R-:W-:Y:S02]  /*b4f0*/  SHF.L.U32 R180, R0, 0x1, RZ ;  /* 0x0000000100b47819 */ /* 0x000fe400000006ff */
[----:B---3--:R-:W-:Y:S01]  /*b500*/  SHF.L.U32 R230, R230, 0x5, RZ ;  /* 0x00000005e6e67819 */ /* 0x008fe200000006ff */
[----:B------:R-:W-:Y:S01]  /*b510*/  IMAD R15, R174, 0x8, R13 ;  /* 0x00000008ae0f7824 */ /* 0x000fe200078e020d */
[----:B------:R-:W-:-:S02]  /*b520*/  SHF.L.U32 R8, R18, 0x4, RZ ;  /* 0x0000000412087819 */ /* 0x000fc400000006ff */
[----:B------:R-:W-:Y:S02]  /*b530*/  LOP3.LUT R230, R230, 0x1f, R18, 0xf8, !PT ;  /* 0x0000001fe6e67812 */ /* 0x000fe400078ef812 */
[----:B------:R-:W-:Y:S02]  /*b540*/  LEA R17, R174, R15, 0x3 ;  /* 0x0000000fae117211 */ /* 0x000fe400078e18ff */
[----:B------:R-:W-:Y:S01]  /*b550*/  MOV R202, R86 ;  /* 0x0000005600ca7202 */ /* 0x000fe20000000f00 */
[----:B------:R-:W-:Y:S01]  /*b560*/  IMAD R2, R230, c[0x0][0x1c4], RZ ;  /* 0x00007100e6027a24 */ /* 0x000fe200078e02ff */
[----:B------:R-:W-:Y:S01]  /*b570*/  LEA R19, R174, R17, 0x3 ;  /* 0x00000011ae137211 */ /* 0x000fe200078e18ff */
[----:B------:R-:W-:Y:S01]  /*b580*/  FMUL R86, R205, 8388608 ;  /* 0x4b000000cd567820 */ /* 0x000fe20000400000 */
[----:B0-----:R-:W-:Y:S02]  /*b590*/  LOP3.LUT R14, R14, 0x3f, RZ, 0xc0, !PT ;  /* 0x0000003f0e0e7812 */ /* 0x001fe400078ec0ff */
[----:B------:R-:W-:Y:S01]  /*b5a0*/  SHF.L.U32 R7, R2, 0x1, RZ ;  /* 0x0000000102077819 */ /* 0x000fe200000006ff */
[----:B------:R-:W-:Y:S01]  /*b5b0*/  IMAD R21, R174, 0x8, R19 ;  /* 0x00000008ae157824 */ /* 0x000fe200078e0213 */
[----:B------:R-:W-:-:S02]  /*b5c0*/  LEA R117, R14, R12, 0x4 ;  /* 0x0000000c0e757211 */ /* 0x000fc400078e20ff */
[----:B------:R-:W-:Y:S02]  /*b5d0*/  LOP3.LUT R14, R18, 0xc0, RZ, 0xc0, !PT ;  /* 0x000000c0120e7812 */ /* 0x000fe400078ec0ff */
[C---:B------:R-:W-:Y:S02]  /*b5e0*/  LEA R23, R174.reuse, R21, 0x3 ;  /* 0x00000015ae177211 */ /* 0x040fe400078e18ff */
[----:B------:R-:W-:Y:S02]  /*b5f0*/  SHF.R.U32.HI R12, RZ, 0x1, R14 ;  /* 0x00000001ff0c7819 */ /* 0x000fe4000001160e */
[----:B------:R-:W-:Y:S02]  /*b600*/  LEA R25, R174, R23, 0x3 ;  /* 0x00000017ae197211 */ /* 0x000fe400078e18ff */
[----:B------:R-:W-:Y:S02]  /*b610*/  LOP3.LUT R0, R117, R12, RZ, 0x3c, !PT ;  /* 0x0000000c75007212 */ /* 0x000fe400078e3cff */
[----:B------:R-:W-:Y:S01]  /*b620*/  LOP3.LUT R14, R8, 0x70, RZ, 0xc0, !PT ;  /* 0x00000070080e7812 */ /* 0x000fe200078ec0ff */
[----:B------:R-:W-:Y:S01]  /*b630*/  IMAD R27, R174, 0x8, R25 ;  /* 0x00000008ae1b7824 */ /* 0x000fe200078e0219 */
[----:B------:R-:W-:Y:S01]  /*b640*/  IADD3 R180, P1, P2, R7, c[0x0][0x178], R180 ;  /* 0x00005e0007b47a10 */ /* 0x000fe20007a3e0b4 */
[----:B------:R-:W-:Y:S01]  /*b650*/  IMAD.HI R8, R2, 0x2, RZ ;  /* 0x0000000202087827 */ /* 0x000fe200078e02ff */
[----:B------:R-:W-:-:S02]  /*b660*/  LOP3.LUT R7, R18, 0x18, RZ, 0xc0, !PT ;  /* 0x0000001812077812 */ /* 0x000fc400078ec0ff */
[----:B------:R-:W-:Y:S02]  /*b670*/  LEA R29, R174, R27, 0x3 ;  /* 0x0000001bae1d7211 */ /* 0x000fe400078e18ff */
[----:B------:R-:W-:Y:S02]  /*b680*/  IADD3.X R181, R8, c[0x0][0x17c], R181, P1, P2 ;  /* 0x00005f0008b57a10 */ /* 0x000fe40000fe44b5 */
[C---:B------:R-:W-:Y:S02]  /*b690*/  LEA R31, R174.reuse, R29, 0x3 ;  /* 0x0000001dae1f7211 */ /* 0x040fe400078e18ff */
[-C--:B------:R-:W-:Y:S02]  /*b6a0*/  LEA R194, P3, R11, R180.reuse, 0x1 ;  /* 0x000000b40bc27211 */ /* 0x080fe400078608ff */
[----:B------:R-:W-:Y:S01]  /*b6b0*/  LEA R196, P2, R9, R180, 0x1 ;  /* 0x000000b409c47211 */ /* 0x000fe200078408ff */
[----:B------:R-:W-:Y:S01]  /*b6c0*/  IMAD R33, R174, 0x8, R31 ;  /* 0x00000008ae217824 */ /* 0x000fe200078e021f */
[----:B------:R-:W-:-:S02]  /*b6d0*/  LEA.HI.X.SX32 R195, R11, R181, 0x1, P3 ;  /* 0x000000b50bc37211 */ /* 0x000fc400018f0eff */
[-C--:B------:R-:W-:Y:S02]  /*b6e0*/  LEA R188, P3, R17, R180.reuse, 0x1 ;  /* 0x000000b411bc7211 */ /* 0x080fe400078608ff */
[C---:B------:R-:W-:Y:S02]  /*b6f0*/  LEA R35, R174.reuse, R33, 0x3 ;  /* 0x00000021ae237211 */ /* 0x040fe400078e18ff */
[----:B------:R-:W-:Y:S02]  /*b700*/  LEA.HI.X.SX32 R197, R9, R181, 0x1, P2 ;  /* 0x000000b509c57211 */ /* 0x000fe400010f0eff */
[----:B------:R-:W-:Y:S02]  /*b710*/  LEA R37, R174, R35, 0x3 ;  /* 0x00000023ae257211 */ /* 0x000fe400078e18ff */
[-C--:B------:R-:W-:Y:S02]  /*b720*/  LEA R198, P1, R16, R180.reuse, 0x1 ;  /* 0x000000b410c67211 */ /* 0x080fe400078208ff */
[----:B------:R-:W-:Y:S01]  /*b730*/  LEA R190, P2, R15, R180, 0x1 ;  /* 0x000000b40fbe7211 */ /* 0x000fe200078408ff */
[----:B------:R-:W-:Y:S01]  /*b740*/  IMAD R39, R174, 0x8, R37 ;  /* 0x00000008ae277824 */ /* 0x000fe200078e0225 */
[----:B------:R-:W-:-:S02]  /*b750*/  LEA.HI.X.SX32 R189, R17, R181, 0x1, P3 ;  /* 0x000000b511bd7211 */ /* 0x000fc400018f0eff */
[-C--:B------:R-:W-:Y:S02]  /*b760*/  LEA R182, P3, R23, R180.reuse, 0x1 ;  /* 0x000000b417b67211 */ /* 0x080fe400078608ff */
[----:B------:R-:W-:Y:S02]  /*b770*/  LEA R41, R174, R39, 0x3 ;  /* 0x00000027ae297211 */ /* 0x000fe400078e18ff */
[-C--:B------:R-:W-:Y:S02]  /*b780*/  LEA.HI.X.SX32 R199, R16, R181.reuse, 0x1, P1 ;  /* 0x000000b510c77211 */ /* 0x080fe400008f0eff */
[-C--:B------:R-:W-:Y:S01]  /*b790*/  LEA.HI.X.SX32 R191, R15, R181.reuse, 0x1, P2 ;  /* 0x000000b50fbf7211 */ /* 0x080fe200010f0eff */
[C---:B------:R-:W-:Y:S01]  /*b7a0*/  IMAD R43, R174.reuse, 0x8, R41 ;  /* 0x00000008ae2b7824 */ /* 0x040fe200078e0229 */
[-C--:B------:R-:W-:Y:S02]  /*b7b0*/  LEA R192, P1, R13, R180.reuse, 0x1 ;  /* 0x000000b40dc07211 */ /* 0x080fe400078208ff */
[----:B------:R-:W-:Y:S01]  /*b7c0*/  LEA R184, P2, R21, R180, 0x1 ;  /* 0x000000b415b87211 */ /* 0x000fe200078408ff */
[----:B------:R-:W-:Y:S01]  /*b7d0*/  IMAD R45, R174, 0x8, R43 ;  /* 0x00000008ae2d7824 */ /* 0x000fe200078e022b */
[----:B------:R-:W-:-:S02]  /*b7e0*/  LEA.HI.X.SX32 R183, R23, R181, 0x1, P3 ;  /* 0x000000b517b77211 */ /* 0x000fc400018f0eff */
[----:B------:R-:W-:Y:S01]  /*b7f0*/  LEA R12, P3, R29, R180, 0x1 ;  /* 0x000000b41d0c7211 */ /* 0x000fe200078608ff */
[C---:B------:R-:W-:Y:S01]  /*b800*/  IMAD R47, R174.reuse, 0x8, R45 ;  /* 0x00000008ae2f7824 */ /* 0x040fe200078e022d */
[C---:B------:R-:W-:Y:S01]  /*b810*/  LEA.HI R2, R7.reuse, R14, RZ, 0x1f ;  /* 0x0000000e07027211 */ /* 0x040fe200078ff8ff */
[----:B------:R-:W-:Y:S01]  /*b820*/  IMAD R7, R7, 0x400, R10 ;  /* 0x0000040007077824 */ /* 0x000fe200078e020a */
[----:B------:R-:W-:Y:S02]  /*b830*/  LEA.HI.X.SX32 R193, R13, R181, 0x1, P1 ;  /* 0x000000b50dc17211 */ /* 0x000fe400008f0eff */
[C---:B------:R-:W-:Y:S02]  /*b840*/  LEA R113, R174.reuse, R47, 0x3 ;  /* 0x0000002fae717211 */ /* 0x040fe400078e18ff */
[----:B------:R-:W-:Y:S02]  /*b850*/  LEA.HI.X.SX32 R185, R21, R181, 0x1, P2 ;  /* 0x000000b515b97211 */ /* 0x000fe400010f0eff */
[----:B------:R-:W-:-:S02]  /*b860*/  LEA R115, R174, R113, 0x3 ;  /* 0x00000071ae737211 */ /* 0x000fc400078e18ff */
[-C--:B------:R-:W-:Y:S02]  /*b870*/  LEA R186, P1, R19, R180.reuse, 0x1 ;  /* 0x000000b413ba7211 */ /* 0x080fe400078208ff */
[C---:B------:R-:W-:Y:S02]  /*b880*/  LEA R117, R174.reuse, R115, 0x3 ;  /* 0x00000073ae757211 */ /* 0x040fe400078e18ff */
[-C--:B------:R-:W-:Y:S02]  /*b890*/  LEA R10, P2, R27, R180.reuse, 0x1 ;  /* 0x000000b41b0a7211 */ /* 0x080fe400078408ff */
[C---:B------:R-:W-:Y:S02]  /*b8a0*/  LEA R119, R174.reuse, R117, 0x3 ;  /* 0x00000075ae777211 */ /* 0x040fe400078e18ff */
[-C--:B------:R-:W-:Y:S02]  /*b8b0*/  LEA.HI.X.SX32 R13, R29, R181.reuse, 0x1, P3 ;  /* 0x000000b51d0d7211 */ /* 0x080fe400018f0eff */
[----:B------:R-:W-:Y:S01]  /*b8c0*/  LEA R18, P3, R35, R180, 0x1 ;  /* 0x000000b423127211 */ /* 0x000fe200078608ff */
[----:B------:R-:W-:Y:S01]  /*b8d0*/  IMAD R121, R174, 0x8, R119 ;  /* 0x00000008ae797824 */ /* 0x000fe200078e0277 */
[----:B------:R-:W-:-:S02]  /*b8e0*/  LEA.HI.X.SX32 R187, R19, R181, 0x1, P1 ;  /* 0x000000b513bb7211 */ /* 0x000fc400008f0eff */
[----:B------:R-:W-:Y:S02]  /*b8f0*/  LEA.HI.X.SX32 R11, R27, R181, 0x1, P2 ;  /* 0x000000b51b0b7211 */ /* 0x000fe400010f0eff */
[C---:B------:R-:W-:Y:S02]  /*b900*/  LEA R123, R174.reuse, R121, 0x3 ;  /* 0x00000079ae7b7211 */ /* 0x040fe400078e18ff */
[-C--:B------:R-:W-:Y:S02]  /*b910*/  LEA R8, P1, R25, R180.reuse, 0x1 ;  /* 0x000000b419087211 */ /* 0x080fe400078208ff */
[C---:B------:R-:W-:Y:S02]  /*b920*/  LEA R125, R174.reuse, R123, 0x3 ;  /* 0x0000007bae7d7211 */ /* 0x040fe400078e18ff */
[-C--:B------:R-:W-:Y:S02]  /*b930*/  LEA R16, P2, R33, R180.reuse, 0x1 ;  /* 0x000000b421107211 */ /* 0x080fe400078408ff */
[----:B------:R-:W-:Y:S01]  /*b940*/  LEA.HI.X.SX32 R19, R35, R181, 0x1, P3 ;  /* 0x000000b523137211 */ /* 0x000fe200018f0eff */
[----:B------:R-:W-:Y:S01]  /*b950*/  IMAD R127, R174, 0x8, R125 ;  /* 0x00000008ae7f7824 */ /* 0x000fe200078e027d */
[----:B------:R-:W-:-:S02]  /*b960*/  LEA R24, P3, R41, R180, 0x1 ;  /* 0x000000b429187211 */ /* 0x000fc400078608ff */
[----:B------:R-:W-:Y:S02]  /*b970*/  LEA.HI.X.SX32 R9, R25, R181, 0x1, P1 ;  /* 0x000000b519097211 */ /* 0x000fe400008f0eff */
[C---:B------:R-:W-:Y:S02]  /*b980*/  LEA R129, R174.reuse, R127, 0x3 ;  /* 0x0000007fae817211 */ /* 0x040fe400078e18ff */
[----:B------:R-:W-:Y:S02]  /*b990*/  LEA.HI.X.SX32 R17, R33, R181, 0x1, P2 ;  /* 0x000000b521117211 */ /* 0x000fe400010f0eff */
        /* <DEDUP_REMOVED lines=8> */
[C---:B------:R-:W-:Y:S02]  /*ba20*/  LEA R137, R174.reuse, R135, 0x3 ;  /* 0x00000087ae897211 */ /* 0x040fe400078e18ff */
[----:B------:R-:W-:Y:S02]  /*ba30*/  LEA.HI.X.SX32 R23, R39, R181, 0x1, P2 ;  /* 0x000000b527177211 */ /* 0x000fe400010f0eff */
[-C--:B------:R-:W-:Y:S01]  /*ba40*/  LEA R20, P1, R37, R180.reuse, 0x1 ;  /* 0x000000b425147211 */ /* 0x080fe200078208ff */
[----:B------:R-:W-:Y:S01]  /*ba50*/  IMAD R139, R174, 0x8, R137 ;  /* 0x00000008ae8b7824 */ /* 0x000fe200078e0289 */
[----:B------:R-:W-:-:S02]  /*ba60*/  LEA R28, P2, R45, R180, 0x1 ;  /* 0x000000b42d1c7211 */ /* 0x000fc400078408ff */
[----:B------:R-:W-:Y:S02]  /*ba70*/  LEA.HI.X.SX32 R31, R47, R181, 0x1, P3 ;  /* 0x000000b52f1f7211 */ /* 0x000fe400018f0eff */
[C---:B------:R-:W-:Y:S02]  /*ba80*/  LEA R141, R174.reuse, R139, 0x3 ;  /* 0x0000008bae8d7211 */ /* 0x040fe400078e18ff */
[-C--:B------:R-:W-:Y:S02]  /*ba90*/  LEA R36, P3, R117, R180.reuse, 0x1 ;  /* 0x000000b475247211 */ /* 0x080fe400078608ff */
[C---:B------:R-:W-:Y:S02]  /*baa0*/  LEA R143, R174.reuse, R141, 0x3 ;  /* 0x0000008dae8f7211 */ /* 0x040fe400078e18ff */
[-C--:B------:R-:W-:Y:S02]  /*bab0*/  LEA.HI.X.SX32 R21, R37, R181.reuse, 0x1, P1 ;  /* 0x000000b525157211 */ /* 0x080fe400008f0eff */
[----:B------:R-:W-:Y:S01]  /*bac0*/  LEA.HI.X.SX32 R29, R45, R181, 0x1, P2 ;  /* 0x000000b52d1d7211 */ /* 0x000fe200010f0eff */
[----:B------:R-:W-:Y:S01]  /*bad0*/  IMAD R145, R174, 0x8, R143 ;  /* 0x00000008ae917824 */ /* 0x000fe200078e028f */
[----:B------:R-:W-:-:S02]  /*bae0*/  LEA R26, P1, R43, R180, 0x1 ;  /* 0x000000b42b1a7211 */ /* 0x000fc400078208ff */
[-C--:B------:R-:W-:Y:S02]  /*baf0*/  LEA R34, P2, R115, R180.reuse, 0x1 ;  /* 0x000000b473227211 */ /* 0x080fe400078408ff */
[C---:B------:R-:W-:Y:S02]  /*bb00*/  LEA R147, R174.reuse, R145, 0x3 ;  /* 0x00000091ae937211 */ /* 0x040fe400078e18ff */
[----:B------:R-:W-:Y:S02]  /*bb10*/  LEA.HI.X.SX32 R37, R117, R181, 0x1, P3 ;  /* 0x000000b575257211 */ /* 0x000fe400018f0eff */
[C---:B------:R-:W-:Y:S02]  /*bb20*/  LEA R149, R174.reuse, R147, 0x3 ;  /* 0x00000093ae957211 */ /* 0x040fe400078e18ff */
[----:B------:R-:W-:Y:S02]  /*bb30*/  LEA R42, P3, R123, R180, 0x1 ;  /* 0x000000b47b2a7211 */ /* 0x000fe400078608ff */
[-C--:B------:R-:W-:Y:S01]  /*bb40*/  LEA.HI.X.SX32 R27, R43, R181.reuse, 0x1, P1 ;  /* 0x000000b52b1b7211 */ /* 0x080fe200008f0eff */
[----:B------:R-:W-:Y:S01]  /*bb50*/  IMAD R151, R174, 0x8, R149 ;  /* 0x00000008ae977824 */ /* 0x000fe200078e0295 */
[----:B------:R-:W-:-:S02]  /*bb60*/  LEA.HI.X.SX32 R35, R115, R181, 0x1, P2 ;  /* 0x000000b573237211 */ /* 0x000fc400010f0eff */
        /* <DEDUP_REMOVED lines=25> */
[----:B------:R-:W-:Y:S02]  /*bd00*/  LEA R171, R174, R169, 0x3 ;  /* 0x000000a9aeab7211 */ /* 0x000fe400078e18ff */
[-C--:B------:R-:W-:Y:S02]  /*bd10*/  LEA.HI.X.SX32 R45, R125, R181.reuse, 0x1, P1 ;  /* 0x000000b57d2d7211 */ /* 0x080fe400008f0eff */
[----:B------:R-:W-:Y:S02]  /*bd20*/  LEA.HI.X.SX32 R117, R133, R181, 0x1, P2 ;  /* 0x000000b585757211 */ /* 0x000fe400010f0eff */
[-C--:B------:R-:W-:Y:S02]  /*bd30*/  LEA R114, P1, R131, R180.reuse, 0x1 ;  /* 0x000000b483727211 */ /* 0x080fe400078208ff */
[----:B------:R-:W-:-:S02]  /*bd40*/  LEA R122, P2, R139, R180, 0x1 ;  /* 0x000000b48b7a7211 */ /* 0x000fc400078408ff */
[----:B------:R-:W-:Y:S02]  /*bd50*/  LEA.HI.X.SX32 R125, R141, R181, 0x1, P3 ;  /* 0x000000b58d7d7211 */ /* 0x000fe400018f0eff */
[-C--:B------:R-:W-:Y:S02]  /*bd60*/  LEA R130, P3, R147, R180.reuse, 0x1 ;  /* 0x000000b493827211 */ /* 0x080fe400078608ff */
[C---:B------:R-:W-:Y:S02]  /*bd70*/  LEA R173, R174.reuse, R171, 0x3 ;  /* 0x000000abaead7211 */ /* 0x040fe400078e18ff */
[-C--:B------:R-:W-:Y:S02]  /*bd80*/  LEA.HI.X.SX32 R115, R131, R181.reuse, 0x1, P1 ;  /* 0x000000b583737211 */ /* 0x080fe400008f0eff */
[----:B------:R-:W-:Y:S01]  /*bd90*/  LEA.HI.X.SX32 R123, R139, R181, 0x1, P2 ;  /* 0x000000b58b7b7211 */ /* 0x000fe200010f0eff */
[----:B------:R-:W-:Y:S01]  /*bda0*/  IMAD R175, R174, 0x8, R173 ;  /* 0x00000008aeaf7824 */ /* 0x000fe200078e02ad */
[----:B------:R-:W-:-:S02]  /*bdb0*/  LEA R120, P1, R137, R180, 0x1 ;  /* 0x000000b489787211 */ /* 0x000fc400078208ff */
[-C--:B------:R-:W-:Y:S02]  /*bdc0*/  LEA R128, P2, R145, R180.reuse, 0x1 ;  /* 0x000000b491807211 */ /* 0x080fe400078408ff */
[-C--:B------:R-:W-:Y:S02]  /*bdd0*/  LEA.HI.X.SX32 R131, R147, R181.reuse, 0x1, P3 ;  /* 0x000000b593837211 */ /* 0x080fe400018f0eff */
[-C--:B------:R-:W-:Y:S02]  /*bde0*/  LEA R136, P3, R153, R180.reuse, 0x1 ;  /* 0x000000b499887211 */ /* 0x080fe400078608ff */
[-C--:B------:R-:W-:Y:S02]  /*bdf0*/  LEA.HI.X.SX32 R121, R137, R181.reuse, 0x1, P1 ;  /* 0x000000b589797211 */ /* 0x080fe400008f0eff */
[----:B------:R-:W-:Y:S02]  /*be00*/  LEA.HI.X.SX32 R129, R145, R181, 0x1, P2 ;  /* 0x000000b591817211 */ /* 0x000fe400010f0eff */
[----:B------:R-:W-:-:S02]  /*be10*/  LEA R126, P1, R143, R180, 0x1 ;  /* 0x000000b48f7e7211 */ /* 0x000fc400078208ff */
[-C--:B------:R-:W-:Y:S02]  /*be20*/  LEA R134, P2, R151, R180.reuse, 0x1 ;  /* 0x000000b497867211 */ /* 0x080fe400078408ff */
[----:B------:R-:W-:Y:S02]  /*be30*/  LEA.HI.X.SX32 R137, R153, R181, 0x1, P3 ;  /* 0x000000b599897211 */ /* 0x000fe400018f0eff */
[----:B------:R-:W-:Y:S02]  /*be40*/  LEA R142, P3, R159, R180, 0x1 ;  /* 0x000000b49f8e7211 */ /* 0x000fe400078608ff */
[----:B------:R-:W-:Y:S02]  /*be50*/  LEA R177, R174, R175, 0x3 ;  /* 0x000000afaeb17211 */ /* 0x000fe400078e18ff */
[-C--:B------:R-:W-:Y:S02]  /*be60*/  LEA.HI.X.SX32 R127, R143, R181.reuse, 0x1, P1 ;  /* 0x000000b58f7f7211 */ /* 0x080fe400008f0eff */
[----:B------:R-:W-:-:S02]  /*be70*/  LEA.HI.X.SX32 R135, R151, R181, 0x1, P2 ;  /* 0x000000b597877211 */ /* 0x000fc400010f0eff */
[-C--:B------:R-:W-:Y:S02]  /*be80*/  LEA R132, P1, R149, R180.reuse, 0x1 ;  /* 0x000000b495847211 */ /* 0x080fe400078208ff */
[-C--:B------:R-:W-:Y:S02]  /*be90*/  LEA R140, P2, R157, R180.reuse, 0x1 ;  /* 0x000000b49d8c7211 */ /* 0x080fe400078408ff */
[----:B------:R-:W-:Y:S02]  /*bea0*/  LEA.HI.X.SX32 R143, R159, R181, 0x1, P3 ;  /* 0x000000b59f8f7211 */ /* 0x000fe400018f0eff */
[----:B------:R-:W-:Y:S02]  /*beb0*/  LEA R148, P3, R165, R180, 0x1 ;  /* 0x000000b4a5947211 */ /* 0x000fe400078608ff */
[----:B------:R-:W-:Y:S02]  /*bec0*/  LEA R179, R174, R177, 0x3 ;  /* 0x000000b1aeb37211 */ /* 0x000fe400078e18ff */
[----:B------:R-:W-:-:S02]  /*bed0*/  LEA.HI.X.SX32 R133, R149, R181, 0x1, P1 ;  /* 0x000000b595857211 */ /* 0x000fc400008f0eff */
[-C--:B------:R-:W-:Y:S02]  /*bee0*/  LEA.HI.X.SX32 R141, R157, R181.reuse, 0x1, P2 ;  /* 0x000000b59d8d7211 */ /* 0x080fe400010f0eff */
[-C--:B------:R-:W-:Y:S02]  /*bef0*/  LEA R138, P1, R155, R180.reuse, 0x1 ;  /* 0x000000b49b8a7211 */ /* 0x080fe400078208ff */
[----:B------:R-:W-:Y:S02]  /*bf00*/  LEA R146, P2, R163, R180, 0x1 ;  /* 0x000000b4a3927211 */ /* 0x000fe400078408ff */
[-C--:B------:R-:W-:Y:S01]  /*bf10*/  LEA.HI.X.SX32 R149, R165, R181.reuse, 0x1, P3 ;  /* 0x000000b5a5957211 */ /* 0x080fe200018f0eff */
[----:B------:R-:W-:Y:S01]  /*bf20*/  IMAD R165, R174, 0x8, R179 ;  /* 0x00000008aea57824 */ /* 0x000fe200078e02b3 */
[-C--:B------:R-:W-:Y:S02]  /*bf30*/  LEA.HI.X.SX32 R139, R155, R181.reuse, 0x1, P1 ;  /* 0x000000b59b8b7211 */ /* 0x080fe400008f0eff */
[----:B------:R-:W-:-:S02]  /*bf40*/  LEA.HI.X.SX32 R147, R163, R181, 0x1, P2 ;  /* 0x000000b5a3937211 */ /* 0x000fc400010f0eff */
[-C--:B------:R-:W-:Y:S02]  /*bf50*/  LEA R144, P1, R161, R180.reuse, 0x1 ;  /* 0x000000b4a1907211 */ /* 0x080fe400078208ff */
[-C--:B------:R-:W-:Y:S02]  /*bf60*/  LEA R152, P2, R169, R180.reuse, 0x1 ;  /* 0x000000b4a9987211 */ /* 0x080fe400078408ff */
[----:B------:R-:W-:Y:S02]  /*bf70*/  LEA R201, R174, R165, 0x3 ;  /* 0x000000a5aec97211 */ /* 0x000fe400078e18ff */
[-C--:B------:R-:W-:Y:S02]  /*bf80*/  LEA.HI.X.SX32 R145, R161, R181.reuse, 0x1, P1 ;  /* 0x000000b5a1917211 */ /* 0x080fe400008f0eff */
[----:B------:R-:W-:Y:S02]  /*bf90*/  LEA.HI.X.SX32 R153, R169, R181, 0x1, P2 ;  /* 0x000000b5a9997211 */ /* 0x000fe400010f0eff */
[----:B------:R-:W-:-:S02]  /*bfa0*/  LEA R150, P1, R167, R180, 0x1 ;  /* 0x000000b4a7967211 */ /* 0x000fc400078208ff */
[-C--:B------:R-:W-:Y:S02]  /*bfb0*/  LEA R154, P3, R171, R180.reuse, 0x1 ;  /* 0x000000b4ab9a7211 */ /* 0x080fe400078608ff */
[C---:B------:R-:W-:Y:S02]  /*bfc0*/  LEA R169, R174.reuse, R201, 0x3 ;  /* 0x000000c9aea97211 */ /* 0x040fe400078e18ff */
[-C--:B------:R-:W-:Y:S02]  /*bfd0*/  LEA.HI.X.SX32 R151, R167, R181.reuse, 0x1, P1 ;  /* 0x000000b5a7977211 */ /* 0x080fe400008f0eff */
[----:B------:R-:W-:Y:S01]  /*bfe0*/  LEA.HI.X.SX32 R155, R171, R181, 0x1, P3 ;  /* 0x000000b5ab9b7211 */ /* 0x000fe200018f0eff */
[----:B------:R-:W-:Y:S01]  /*bff0*/  IMAD R171, R174, 0x8, R169 ;  /* 0x00000008aeab7824 */ /* 0x000fe200078e02a9 */
[-C--:B------:R-:W-:Y:S02]  /*c000*/  LEA R156, P1, R173, R180.reuse, 0x1 ;  /* 0x000000b4ad9c7211 */ /* 0x080fe400078208ff */
[----:B------:R-:W-:-:S02]  /*c010*/  LEA R158, P2, R175, R180, 0x1 ;  /* 0x000000b4af9e7211 */ /* 0x000fc400078408ff */
[----:B------:R-:W-:Y:S02]  /*c020*/  LEA.HI.X.SX32 R157, R173, R181, 0x1, P1 ;  /* 0x000000b5ad9d7211 */ /* 0x000fe400008f0eff */
[C---:B------:R-:W-:Y:S02]  /*c030*/  LEA R173, R174.reuse, R171, 0x3 ;  /* 0x000000abaead7211 */ /* 0x040fe400078e18ff */
[----:B------:R-:W-:Y:S02]  /*c040*/  LEA R160, P3, R177, R180, 0x1 ;  /* 0x000000b4b1a07211 */ /* 0x000fe400078608ff */
[----:B------:R-:W-:Y:S02]  /*c050*/  LEA.HI.X.SX32 R159, R175, R181, 0x1, P2 ;  /* 0x000000b5af9f7211 */ /* 0x000fe400010f0eff */
[----:B------:R-:W-:Y:S02]  /*c060*/  LEA R175, R174, R173, 0x3 ;  /* 0x000000adaeaf7211 */ /* 0x000fe400078e18ff */
[----:B------:R-:W-:-:S02]  /*c070*/  LEA.HI.X.SX32 R161, R177, R181, 0x1, P3 ;  /* 0x000000b5b1a17211 */ /* 0x000fc400018f0eff */
[-C--:B------:R-:W-:Y:S01]  /*c080*/  LEA R166, P3, R201, R180.reuse, 0x1 ;  /* 0x000000b4c9a67211 */ /* 0x080fe200078608ff */
[----:B------:R-:W-:Y:S01]  /*c090*/  IMAD R177, R174, 0x8, R175 ;  /* 0x00000008aeb17824 */ /* 0x000fe200078e02af */
[-C--:B------:R-:W-:Y:S02]  /*c0a0*/  LEA R162, P1, R179, R180.reuse, 0x1 ;  /* 0x000000b4b3a27211 */ /* 0x080fe400078208ff */
[-C--:B------:R-:W-:Y:S02]  /*c0b0*/  LEA.HI.X.SX32 R167, R201, R181.reuse, 0x1, P3 ;  /* 0x000000b5c9a77211 */ /* 0x080fe400018f0eff */
[----:B------:R-:W-:Y:S02]  /*c0c0*/  LEA.HI.X.SX32 R163, R179, R181, 0x1, P1 ;  /* 0x000000b5b3a37211 */ /* 0x000fe400008f0eff */
[-C--:B------:R-:W-:Y:S02]  /*c0d0*/  LEA R172, P3, R173, R180.reuse, 0x1 ;  /* 0x000000b4adac7211 */ /* 0x080fe400078608ff */
[----:B------:R-:W-:-:S02]  /*c0e0*/  LEA R168, P1, R169, R180, 0x1 ;  /* 0x000000b4a9a87211 */ /* 0x000fc400078208ff */
[C---:B------:R-:W-:Y:S02]  /*c0f0*/  LEA R179, R174.reuse, R177, 0x3 ;  /* 0x000000b1aeb37211 */ /* 0x040fe400078e18ff */
[-C--:B------:R-:W-:Y:S02]  /*c100*/  LEA R164, P2, R165, R180.reuse, 0x1 ;  /* 0x000000b4a5a47211 */ /* 0x080fe400078408ff */
[-C--:B------:R-:W-:Y:S02]  /*c110*/  LEA.HI.X.SX32 R173, R173, R181.reuse, 0x1, P3 ;  /* 0x000000b5adad7211 */ /* 0x080fe400018f0eff */
[----:B------:R-:W-:Y:S02]  /*c120*/  LEA.HI.X.SX32 R169, R169, R181, 0x1, P1 ;  /* 0x000000b5a9a97211 */ /* 0x000fe400008f0eff */
[----:B------:R-:W-:Y:S02]  /*c130*/  LEA R200, R174, R179, 0x3 ;  /* 0x000000b3aec87211 */ /* 0x000fe400078e18ff */
[----:B------:R-:W-:-:S02]  /*c140*/  LEA R178, P3, R179, R180, 0x1 ;  /* 0x000000b4b3b27211 */ /* 0x000fc400078608ff */
[-C--:B------:R-:W-:Y:S02]  /*c150*/  LEA.HI.X.SX32 R165, R165, R181.reuse, 0x1, P2 ;  /* 0x000000b5a5a57211 */ /* 0x080fe400010f0eff */
[-C--:B------:R-:W-:Y:S02]  /*c160*/  LEA R174, P1, R175, R180.reuse, 0x1 ;  /* 0x000000b4afae7211 */ /* 0x080fe400078208ff */
[----:B------:R-:W-:Y:S02]  /*c170*/  LEA R170, P2, R171, R180, 0x1 ;  /* 0x000000b4abaa7211 */ /* 0x000fe400078408ff */
[-C--:B------:R-:W-:Y:S02]  /*c180*/  LEA.HI.X.SX32 R179, R179, R181.reuse, 0x1, P3 ;  /* 0x000000b5b3b37211 */ /* 0x080fe400018f0eff */
[----:B------:R-:W-:Y:S02]  /*c190*/  LEA.HI.X.SX32 R175, R175, R181, 0x1, P1 ;  /* 0x000000b5afaf7211 */ /* 0x000fe400008f0eff */
[----:B------:R-:W-:-:S02]  /*c1a0*/  FSETP.GEU.AND P3, PT, R207, 1.175494350822287508e-38, PT ;  /* 0x00800000cf00780b */ /* 0x000fc40003f6e000 */
[----:B------:R-:W-:Y:S02]  /*c1b0*/  LEA.HI.X.SX32 R171, R171, R181, 0x1, P2 ;  /* 0x000000b5abab7211 */ /* 0x000fe400010f0eff */
[----:B------:R-:W-:Y:S02]  /*c1c0*/  FSETP.GT.AND P1, PT, |R203|, 8.50705917302346158658e+37, PT ;  /* 0x7e800000cb00780b */ /* 0x000fe40003f24200 */
[-C--:B------:R-:W-:Y:S02]  /*c1d0*/  LEA R176, P2, R177, R180.reuse, 0x1 ;  /* 0x000000b4b1b07211 */ /* 0x080fe400078408ff */
[----:B------:R-:W-:Y:S02]  /*c1e0*/  LEA R180, P4, R200, R180, 0x1 ;  /* 0x000000b4c8b47211 */ /* 0x000fe400078808ff */
[----:B------:R-:W-:Y:S02]  /*c1f0*/  MOV R201, R85 ;  /* 0x0000005500c97202 */ /* 0x000fe40000000f00 */
[----:B------:R-:W-:-:S02]  /*c200*/  FSEL R85, R60, R207, !P3 ;  /* 0x000000cf3c557208 */ /* 0x000fc40005800000 */
[----:B------:R-:W-:Y:S02]  /*c210*/  FSEL R82, RZ, -23, P3 ;  /* 0xc1b80000ff527808 */ /* 0x000fe40001800000 */
[----:B------:R-:W-:Y:S01]  /*c220*/  FSETP.GEU.AND P3, PT, |R203|, 1.175494350822287508e-38, PT ;  /* 0x00800000cb00780b */ /* 0x000fe20003f6e200 */
[----:B------:R-:W-:Y:S01]  /*c230*/  @P1 FMUL R79, R79, 0.25 ;  /* 0x3e8000004f4f1820 */ /* 0x000fe20000400000 */
[-C--:B------:R-:W-:Y:S01]  /*c240*/  LEA.HI.X.SX32 R177, R177, R181.reuse, 0x1, P2 ;  /* 0x000000b5b1b17211 */ /* 0x080fe200010f0eff */
[----:B------:R-:W-:Y:S01]  /*c250*/  @P1 FMUL R78, R78, 0.25 ;  /* 0x3e8000004e4e1820 */ /* 0x000fe20000400000 */
[----:B------:R-:W-:Y:S01]  /*c260*/  LEA.HI.X.SX32 R181, R200, R181, 0x1, P4 ;  /* 0x000000b5c8b57211 */ /* 0x000fe200020f0eff */
[----:B------:R-:W-:Y:S01]  /*c270*/  IMAD.MOV.U32 R200, RZ, RZ, R84 ;  /* 0x000000ffffc87224 */ /* 0x000fe200078e0054 */
[----:B------:R-:W-:Y:S01]  /*c280*/  MOV R60, R63 ;  /* 0x0000003f003c7202 */ /* 0x000fe20000000f00 */
[C---:B------:R-:W-:Y:S01]  /*c290*/  FMUL R84, R209.reuse, 8388608 ;  /* 0x4b000000d1547820 */ /* 0x040fe20000400000 */
[----:B------:R-:W-:Y:S01]  /*c2a0*/  FSETP.GEU.AND P2, PT, R209, 1.175494350822287508e-38, PT ;  /* 0x00800000d100780b */ /* 0x000fe20003f4e000 */
[----:B------:R-:W-:Y:S01]  /*c2b0*/  @P1 FMUL R74, R74, 0.25 ;  /* 0x3e8000004a4a1820 */ /* 0x000fe20000400000 */
[----:B------:R-:W-:Y:S01]  /*c2c0*/  FSETP.GEU.AND P4, PT, R205, 1.175494350822287508e-38, PT ;  /* 0x00800000cd00780b */ /* 0x000fe20003f8e000 */
[----:B------:R-:W-:Y:S01]  /*c2d0*/  @P1 FMUL R220, R220, 0.25 ;  /* 0x3e800000dcdc1820 */ /* 0x000fe20000400000 */
[----:B------:R-:W-:Y:S01]  /*c2e0*/  FSEL R84, R84, R209, !P2 ;  /* 0x000000d154547208 */ /* 0x000fe20005000000 */
[----:B------:R-:W-:Y:S01]  /*c2f0*/  @P1 FMUL R75, R75, 0.25 ;  /* 0x3e8000004b4b1820 */ /* 0x000fe20000400000 */
[----:B------:R-:W-:Y:S01]  /*c300*/  FSEL R83, RZ, -23, P2 ;  /* 0xc1b80000ff537808 */ /* 0x000fe20001000000 */
[----:B------:R-:W-:Y:S01]  /*c310*/  @P1 FMUL R224, R224, 0.25 ;  /* 0x3e800000e0e01820 */ /* 0x000fe20000400000 */
[----:B------:R-:W-:Y:S01]  /*c320*/  FSETP.GT.AND P2, PT, |R205|, 8.50705917302346158658e+37, PT ;  /* 0x7e800000cd00780b */ /* 0x000fe20003f44200 */
[----:B------:R-:W-:Y:S01]  /*c330*/  @P1 FMUL R226, R226, 0.25 ;  /* 0x3e800000e2e21820 */ /* 0x000fe20000400000 */
[----:B------:R-:W-:Y:S01]  /*c340*/  MOV R70, R72 ;  /* 0x0000004800467202 */ /* 0x000fe20000000f00 */
        /* <DEDUP_REMOVED lines=9> */
[----:B------:R-:W-:Y:S01]  /*c3e0*/  FSEL R86, R86, R205, !P4 ;  /* 0x000000cd56567208 */ /* 0x000fe20006000000 */
[----:B------:R-:W-:Y:S01]  /*c3f0*/  @P1 FMUL R54, R54, 0.25 ;  /* 0x3e80000036361820 */ /* 0x000fe20000400000 */
[----:B------:R-:W-:Y:S01]  /*c400*/  MOV R208, R93 ;  /* 0x0000005d00d07202 */ /* 0x000fe20000000f00 */
[----:B------:R-:W-:Y:S01]  /*c410*/  @P1 FMUL R213, R213, 0.25 ;  /* 0x3e800000d5d51820 */ /* 0x000fe20000400000 */
[----:B------:R-:W-:Y:S01]  /*c420*/  IADD3 R93, R86, -0x3f3504f3, RZ ;  /* 0xc0cafb0d565d7810 */ /* 0x000fe20007ffe0ff */
[----:B------:R-:W-:Y:S01]  /*c430*/  @P1 FMUL R211, R211, 0.25 ;  /* 0x3e800000d3d31820 */ /* 0x000fe20000400000 */
[----:B------:R-:W-:Y:S01]  /*c440*/  IADD3 R62, R87, -0x3f3504f3, RZ ;  /* 0xc0cafb0d573e7810 */ /* 0x000fe20007ffe0ff */
[----:B------:R-:W-:Y:S01]  /*c450*/  @P1 FMUL R212, R212, 0.25 ;  /* 0x3e800000d4d41820 */ /* 0x000fe20000400000 */
[----:B------:R-:W-:Y:S01]  /*c460*/  IADD3 R51, R84, -0x3f3504f3, RZ ;  /* 0xc0cafb0d54337810 */ /* 0x000fe20007ffe0ff */
[----:B------:R-:W-:Y:S01]  /*c470*/  @P1 FMUL R50, R50, 0.25 ;  /* 0x3e80000032321820 */ /* 0x000fe20000400000 */
[----:B------:R-:W-:Y:S01]  /*c480*/  FSETP.GT.AND P1, PT, |R207|, 8.50705917302346158658e+37, PT ;  /* 0x7e800000cf00780b */ /* 0x000fe20003f24200 */
[----:B------:R-:W-:Y:S01]  /*c490*/  @!P3 FMUL R203, R203, 16777216 ;  /* 0x4b800000cbcbb820 */ /* 0x000fe20000400000 */
[----:B------:R-:W-:Y:S01]  /*c4a0*/  LOP3.LUT R93, R93, 0xff800000, RZ, 0xc0, !PT ;  /* 0xff8000005d5d7812 */ /* 0x000fe200078ec0ff */
[----:B------:R-:W-:Y:S01]  /*c4b0*/  @!P3 FMUL R79, R79, 16777216 ;  /* 0x4b8000004f4fb820 */ /* 0x000fe20000400000 */
[----:B------:R-:W-:Y:S01]  /*c4c0*/  LOP3.LUT R72, R62, 0xff800000, RZ, 0xc0, !PT ;  /* 0xff8000003e487812 */ /* 0x000fe200078ec0ff */
[----:B------:R-:W-:Y:S01]  /*c4d0*/  @!P3 FMUL R78, R78, 16777216 ;  /* 0x4b8000004e4eb820 */ /* 0x000fe20000400000 */
[----:B------:R-:W-:Y:S01]  /*c4e0*/  MOV R206, R92 ;  /* 0x0000005c00ce7202 */ /* 0x000fe20000000f00 */
[----:B------:R-:W-:Y:S01]  /*c4f0*/  @!P3 FMUL R74, R74, 16777216 ;  /* 0x4b8000004a4ab820 */ /* 0x000fe20000400000 */
[----:B------:R-:W0:Y:S01]  /*c500*/  MUFU.RCP R215, R203 ;  /* 0x000000cb00d77308 */ /* 0x000e220000001000 */
[----:B------:R-:W-:Y:S01]  /*c510*/  @!P3 FMUL R220, R220, 16777216 ;  /* 0x4b800000dcdcb820 */ /* 0x000fe20000400000 */
[----:B------:R-:W-:Y:S01]  /*c520*/  IADD3 R92, R85, -0x3f3504f3, RZ ;  /* 0xc0cafb0d555c7810 */ /* 0x000fe20007ffe0ff */
[----:B------:R-:W-:Y:S01]  /*c530*/  @!P3 FMUL R75, R75, 16777216 ;  /* 0x4b8000004b4bb820 */ /* 0x000fe20000400000 */
[----:B------:R-:W-:Y:S01]  /*c540*/  LOP3.LUT R51, R51, 0xff800000, RZ, 0xc0, !PT ;  /* 0xff80000033337812 */ /* 0x000fe200078ec0ff */
[----:B------:R-:W-:Y:S01]  /*c550*/  @!P3 FMUL R224, R224, 16777216 ;  /* 0x4b800000e0e0b820 */ /* 0x000fe20000400000 */
[----:B------:R-:W-:Y:S01]  /*c560*/  LOP3.LUT R92, R92, 0xff800000, RZ, 0xc0, !PT ;  /* 0xff8000005c5c7812 */ /* 0x000fe200078ec0ff */
[----:B------:R-:W-:Y:S01]  /*c570*/  @!P3 FMUL R226, R226, 16777216 ;  /* 0x4b800000e2e2b820 */ /* 0x000fe20000400000 */
[----:B------:R1:W-:Y:S01]  /*c580*/  I2F R63, R93 ;  /* 0x0000005d003f7306 */ /* 0x0003e20000201400 */
[----:B------:R-:W-:Y:S01]  /*c590*/  @!P3 FMUL R228, R228, 16777216 ;  /* 0x4b800000e4e4b820 */ /* 0x000fe20000400000 */
[----:B------:R-:W-:Y:S01]  /*c5a0*/  FSEL R80, RZ, -23, P4 ;  /* 0xc1b80000ff507808 */ /* 0x000fe20002000000 */
[----:B------:R-:W-:Y:S01]  /*c5b0*/  @!P3 FMUL R60, R60, 16777216 ;  /* 0x4b8000003c3cb820 */ /* 0x000fe20000400000 */
[----:B------:R-:W-:Y:S01]  /*c5c0*/  FSEL R81, RZ, -23, P5 ;  /* 0xc1b80000ff517808 */ /* 0x000fe20002800000 */
[----:B------:R-:W-:Y:S01]  /*c5d0*/  @!P3 FMUL R61, R61, 16777216 ;  /* 0x4b8000003d3db820 */ /* 0x000fe20000400000 */
[----:B------:R-:W-:Y:S01]  /*c5e0*/  ISETP.GE.U32.AND P5, PT, R85, 0x7f800000, PT ;  /* 0x7f8000005500780c */ /* 0x000fe20003fa6070 */
[----:B------:R-:W-:Y:S01]  /*c5f0*/  @!P3 FMUL R59, R59, 16777216 ;  /* 0x4b8000003b3bb820 */ /* 0x000fe20000400000 */
[----:B------:R2:W-:Y:S01]  /*c600*/  I2F R62, R72 ;  /* 0x00000048003e7306 */ /* 0x0005e20000201400 */
[----:B------:R-:W-:Y:S01]  /*c610*/  @!P3 FMUL R54, R54, 16777216 ;  /* 0x4b8000003636b820 */ /* 0x000fe20000400000 */
[----:B-1----:R-:W-:Y:S01]  /*c620*/  IADD3 R93, R86, -R93, RZ ;  /* 0x8000005d565d7210 */ /* 0x002fe20007ffe0ff */
[----:B------:R-:W-:Y:S01]  /*c630*/  @!P3 FMUL R213, R213, 16777216 ;  /* 0x4b800000d5d5b820 */ /* 0x000fe20000400000 */
[----:B------:R-:W-:Y:S01]  /*c640*/  ISETP.GE.U32.AND P4, PT, R84, 0x7f800000, PT ;  /* 0x7f8000005400780c */ /* 0x000fe20003f86070 */
[----:B------:R-:W-:-:S02]  /*c650*/  @!P3 FMUL R211, R211, 16777216 ;  /* 0x4b800000d3d3b820 */ /* 0x000fc40000400000 */
[----:B------:R-:W-:Y:S01]  /*c660*/  @!P3 FMUL R212, R212, 16777216 ;  /* 0x4b800000d4d4b820 */ /* 0x000fe20000400000 */
[----:B------:R1:W-:Y:S01]  /*c670*/  I2F R210, R51 ;  /* 0x0000003300d27306 */ /* 0x0003e20000201400 */
[----:B------:R-:W-:Y:S01]  /*c680*/  @!P3 FMUL R50, R50, 16777216 ;  /* 0x4b8000003232b820 */ /* 0x000fe20000400000 */
[----:B------:R-:W-:Y:S01]  /*c690*/  FSETP.GEU.AND P3, PT, |R205|, 1.175494350822287508e-38, PT ;  /* 0x00800000cd00780b */ /* 0x000fe20003f6e200 */
[----:B------:R-:W-:Y:S01]  /*c6a0*/  @P2 FMUL R214, R214, 0.25 ;  /* 0x3e800000d6d62820 */ /* 0x000fe20000400000 */
[----:B--2---:R-:W-:Y:S01]  /*c6b0*/  IADD3 R72, R87, -R72, RZ ;  /* 0x8000004857487210 */ /* 0x004fe20007ffe0ff */
[----:B------:R-:W-:Y:S02]  /*c6c0*/  @P2 FMUL R218, R218, 0.25 ;  /* 0x3e800000dada2820 */ /* 0x000fe40000400000 */
[----:B------:R-:W-:Y:S01]  /*c6d0*/  @P2 FMUL R222, R222, 0.25 ;  /* 0x3e800000dede2820 */ /* 0x000fe20000400000 */
[----:B------:R-:W-:Y:S01]  /*c6e0*/  I2F R55, R92 ;  /* 0x0000005c00377306 */ /* 0x000fe20000201400 */
[----:B------:R-:W-:Y:S01]  /*c6f0*/  @P2 FMUL R216, R216, 0.25 ;  /* 0x3e800000d8d82820 */ /* 0x000fe20000400000 */
[----:B-1----:R-:W-:Y:S01]  /*c700*/  IADD3 R51, R84, -R51, RZ ;  /* 0x8000003354337210 */ /* 0x002fe20007ffe0ff */
[----:B------:R-:W-:-:S02]  /*c710*/  @P2 FMUL R71, R71, 0.25 ;  /* 0x3e80000047472820 */ /* 0x000fc40000400000 */
[----:B------:R-:W-:Y:S02]  /*c720*/  @P2 FMUL R70, R70, 0.25 ;  /* 0x3e80000046462820 */ /* 0x000fe40000400000 */
[----:B------:R-:W-:Y:S02]  /*c730*/  @P2 FMUL R69, R69, 0.25 ;  /* 0x3e80000045452820 */ /* 0x000fe40000400000 */
[----:B------:R-:W-:Y:S02]  /*c740*/  @P2 FMUL R68, R68, 0.25 ;  /* 0x3e80000044442820 */ /* 0x000fe40000400000 */
[----:B------:R-:W-:Y:S02]  /*c750*/  @P2 FMUL R217, R217, 0.25 ;  /* 0x3e800000d9d92820 */ /* 0x000fe40000400000 */
[----:B------:R-:W-:Y:S02]  /*c760*/  @P2 FMUL R58, R58, 0.25 ;  /* 0x3e8000003a3a2820 */ /* 0x000fe40000400000 */
[----:B------:R-:W-:-:S02]  /*c770*/  @P2 FMUL R57, R57, 0.25 ;  /* 0x3e80000039392820 */ /* 0x000fc40000400000 */
[----:B------:R-:W-:Y:S02]  /*c780*/  @P2 FMUL R205, R205, 0.25 ;  /* 0x3e800000cdcd2820 */ /* 0x000fe40000400000 */
[----:B------:R-:W-:Y:S02]  /*c790*/  @P2 FMUL R56, R56, 0.25 ;  /* 0x3e80000038382820 */ /* 0x000fe40000400000 */
[----:B------:R-:W-:Y:S02]  /*c7a0*/  @P2 FMUL R53, R53, 0.25 ;  /* 0x3e80000035352820 */ /* 0x000fe40000400000 */
[----:B------:R-:W-:Y:S02]  /*c7b0*/  @P2 FMUL R52, R52, 0.25 ;  /* 0x3e80000034342820 */ /* 0x000fe40000400000 */
[----:B------:R-:W-:Y:S02]  /*c7c0*/  @P2 FMUL R49, R49, 0.25 ;  /* 0x3e80000031312820 */ /* 0x000fe40000400000 */
[----:B------:R-:W-:Y:S01]  /*c7d0*/  @P2 FMUL R48, R48, 0.25 ;  /* 0x3e80000030302820 */ /* 0x000fe20000400000 */
[----:B------:R-:W-:Y:S01]  /*c7e0*/  FSETP.GT.AND P2, PT, |R209|, 8.50705917302346158658e+37, PT ;  /* 0x7e800000d100780b */ /* 0x000fe20003f44200 */
[----:B------:R-:W-:-:S02]  /*c7f0*/  @!P3 FMUL R205, R205, 16777216 ;  /* 0x4b800000cdcdb820 */ /* 0x000fc40000400000 */
[----:B------:R-:W-:Y:S02]  /*c800*/  @!P3 FMUL R214, R214, 16777216 ;  /* 0x4b800000d6d6b820 */ /* 0x000fe40000400000 */
[----:B------:R-:W-:Y:S01]  /*c810*/  @!P3 FMUL R218, R218, 16777216 ;  /* 0x4b800000dadab820 */ /* 0x000fe20000400000 */
[----:B------:R-:W1:Y:S01]  /*c820*/  MUFU.RCP R221, R205 ;  /* 0x000000cd00dd7308 */ /* 0x000e620000001000 */
[----:B------:R-:W-:Y:S02]  /*c830*/  @!P3 FMUL R222, R222, 16777216 ;  /* 0x4b800000dedeb820 */ /* 0x000fe40000400000 */
[----:B------:R-:W-:Y:S02]  /*c840*/  @!P3 FMUL R216, R216, 16777216 ;  /* 0x4b800000d8d8b820 */ /* 0x000fe40000400000 */
[----:B------:R-:W-:Y:S02]  /*c850*/  @!P3 FMUL R71, R71, 16777216 ;  /* 0x4b8000004747b820 */ /* 0x000fe40000400000 */
[----:B------:R-:W-:-:S02]  /*c860*/  @!P3 FMUL R70, R70, 16777216 ;  /* 0x4b8000004646b820 */ /* 0x000fc40000400000 */
[----:B------:R-:W-:Y:S02]  /*c870*/  @!P3 FMUL R69, R69, 16777216 ;  /* 0x4b8000004545b820 */ /* 0x000fe40000400000 */
[----:B------:R-:W-:Y:S02]  /*c880*/  @!P3 FMUL R68, R68, 16777216 ;  /* 0x4b8000004444b820 */ /* 0x000fe40000400000 */
[----:B------:R-:W-:Y:S02]  /*c890*/  @!P3 FMUL R217, R217, 16777216 ;  /* 0x4b800000d9d9b820 */ /* 0x000fe40000400000 */
[----:B------:R-:W-:Y:S02]  /*c8a0*/  @!P3 FMUL R58, R58, 16777216 ;  /* 0x4b8000003a3ab820 */ /* 0x000fe40000400000 */
[----:B------:R-:W-:Y:S02]  /*c8b0*/  @!P3 FMUL R57, R57, 16777216 ;  /* 0x4b8000003939b820 */ /* 0x000fe40000400000 */
[----:B------:R-:W-:-:S02]  /*c8c0*/  @!P3 FMUL R56, R56, 16777216 ;  /* 0x4b8000003838b820 */ /* 0x000fc40000400000 */
[----:B------:R-:W-:Y:S02]  /*c8d0*/  @!P3 FMUL R53, R53, 16777216 ;  /* 0x4b8000003535b820 */ /* 0x000fe40000400000 */
[----:B------:R-:W-:Y:S02]  /*c8e0*/  @!P3 FMUL R52, R52, 16777216 ;  /* 0x4b8000003434b820 */ /* 0x000fe40000400000 */
[----:B------:R-:W-:Y:S02]  /*c8f0*/  @!P3 FMUL R49, R49, 16777216 ;  /* 0x4b8000003131b820 */ /* 0x000fe40000400000 */
[----:B------:R-:W-:Y:S01]  /*c900*/  @!P3 FMUL R48, R48, 16777216 ;  /* 0x4b8000003030b820 */ /* 0x000fe20000400000 */
[----:B------:R-:W-:Y:S01]  /*c910*/  FSETP.GEU.AND P3, PT, |R207|, 1.175494350822287508e-38, PT ;  /* 0x00800000cf00780b */ /* 0x000fe20003f6e200 */
[----:B------:R-:W-:Y:S02]  /*c920*/  @P1 FMUL R95, R95, 0.25 ;  /* 0x3e8000005f5f1820 */ /* 0x000fe40000400000 */
        /* <DEDUP_REMOVED lines=15> */
[----:B------:R-:W-:Y:S01]  /*ca20*/  @P1 FMUL R106, R106, 0.25 ;  /* 0x3e8000006a6a1820 */ /* 0x000fe20000400000 */
[C---:B------:R-:W-:Y:S01]  /*ca30*/  FSETP.GEU.AND P1, PT, |R209|.reuse, 1.175494350822287508e-38, PT ;  /* 0x00800000d100780b */ /* 0x040fe20003f2e200 */
[----:B------:R-:W-:Y:S02]  /*ca40*/  @P2 FMUL R209, R209, 0.25 ;  /* 0x3e800000d1d12820 */ /* 0x000fe40000400000 */
[----:B------:R-:W-:Y:S02]  /*ca50*/  @!P3 FMUL R207, R207, 16777216 ;  /* 0x4b800000cfcfb820 */ /* 0x000fe40000400000 */
[----:B------:R-:W-:-:S02]  /*ca60*/  @P2 FMUL R206, R206, 0.25 ;  /* 0x3e800000cece2820 */ /* 0x000fc40000400000 */
[----:B------:R-:W-:Y:S02]  /*ca70*/  @P2 FMUL R96, R96, 0.25 ;  /* 0x3e80000060602820 */ /* 0x000fe40000400000 */
[----:B------:R-:W2:Y:S01]  /*ca80*/  MUFU.RCP R207, R207 ;  /* 0x000000cf00cf7308 */ /* 0x000ea20000001000 */
[----:B------:R-:W-:Y:S02]  /*ca90*/  @P2 FMUL R65, R65, 0.25 ;  /* 0x3e80000041412820 */ /* 0x000fe40000400000 */
[----:B------:R-:W-:Y:S02]  /*caa0*/  @P2 FMUL R88, R88, 0.25 ;  /* 0x3e80000058582820 */ /* 0x000fe40000400000 */
[----:B------:R-:W-:Y:S02]  /*cab0*/  @!P1 FMUL R209, R209, 16777216 ;  /* 0x4b800000d1d19820 */ /* 0x000fe40000400000 */
[----:B------:R-:W-:Y:S02]  /*cac0*/  @!P3 FMUL R110, R110, 16777216 ;  /* 0x4b8000006e6eb820 */ /* 0x000fe40000400000 */
[----:B------:R-:W-:-:S02]  /*cad0*/  @P2 FMUL R201, R201, 0.25 ;  /* 0x3e800000c9c92820 */ /* 0x000fc40000400000 */
[----:B------:R-:W3:Y:S01]  /*cae0*/  MUFU.RCP R209, R209 ;  /* 0x000000d100d17308 */ /* 0x000ee20000001000 */
[----:B------:R-:W-:Y:S02]  /*caf0*/  @P2 FMUL R101, R101, 0.25 ;  /* 0x3e80000065652820 */ /* 0x000fe40000400000 */
[----:B0-----:R-:W-:Y:S02]  /*cb00*/  FMUL R73, R215, R79 ;  /* 0x0000004fd7497220 */ /* 0x001fe40000400000 */
[----:B------:R-:W-:Y:S02]  /*cb10*/  @!P3 FMUL R103, R103, 16777216 ;  /* 0x4b8000006767b820 */ /* 0x000fe40000400000 */
[----:B------:R-:W-:Y:S02]  /*cb20*/  FMUL R79, R215, R213 ;  /* 0x000000d5d74f7220 */ /* 0x000fe40000400000 */
[----:B------:R-:W-:Y:S02]  /*cb30*/  @!P3 FMUL R91, R91, 16777216 ;  /* 0x4b8000005b5bb820 */ /* 0x000fe40000400000 */
[----:B-1----:R-:W-:-:S02]  /*cb40*/  FMUL R213, R221, R70 ;  /* 0x00000046ddd57220 */ /* 0x002fc40000400000 */
[----:B------:R-:W-:Y:S02]  /*cb50*/  @P2 FMUL R97, R97, 0.25 ;  /* 0x3e80000061612820 */ /* 0x000fe40000400000 */
[----:B------:R-:W-:Y:S02]  /*cb60*/  @!P1 FMUL R206, R206, 16777216 ;  /* 0x4b800000cece9820 */ /* 0x000fe40000400000 */
[----:B------:R-:W-:Y:S02]  /*cb70*/  @!P1 FMUL R96, R96, 16777216 ;  /* 0x4b80000060609820 */ /* 0x000fe40000400000 */
[----:B------:R-:W-:Y:S02]  /*cb80*/  @!P1 FMUL R65, R65, 16777216 ;  /* 0x4b80000041419820 */ /* 0x000fe40000400000 */
[----:B------:R-:W-:Y:S02]  /*cb90*/  @!P1 FMUL R88, R88, 16777216 ;  /* 0x4b80000058589820 */ /* 0x000fe40000400000 */
[----:B------:R-:W-:-:S02]  /*cba0*/  FFMA.FTZ R80, R63, 1.1920928955078125e-07, R80 ;  /* 0x340000003f507823 */ /* 0x000fc40000010050 */
[----:B------:R-:W-:Y:S02]  /*cbb0*/  FFMA.FTZ R81, R62, 1.1920928955078125e-07, R81 ;  /* 0x340000003e517823 */ /* 0x000fe40000010051 */
[----:B--2---:R-:W-:Y:S02]  /*cbc0*/  FMUL R70, R207, R110 ;  /* 0x0000006ecf467220 */ /* 0x004fe40000400000 */
[----:B------:R-:W-:Y:S02]  /*cbd0*/  @P2 FMUL R64, R64, 0.25 ;  /* 0x3e80000040402820 */ /* 0x000fe40000400000 */
[----:B------:R-:W-:Y:S02]  /*cbe0*/  @!P1 FMUL R201, R201, 16777216 ;  /* 0x4b800000c9c99820 */ /* 0x000fe40000400000 */
[----:B------:R-:W-:Y:S02]  /*cbf0*/  @!P1 FMUL R101, R101, 16777216 ;  /* 0x4b80000065659820 */ /* 0x000fe40000400000 */
[----:B------:R-:W-:-:S02]  /*cc00*/  FMUL R63, R215, R78 ;  /* 0x0000004ed73f7220 */ /* 0x000fc40000400000 */
[----:B------:R-:W-:Y:S02]  /*cc10*/  FMUL R62, R215, R224 ;  /* 0x000000e0d73e7220 */ /* 0x000fe40000400000 */
[----:B------:R-:W-:Y:S02]  /*cc20*/  FMUL R110, R207, R103 ;  /* 0x00000067cf6e7220 */ /* 0x000fe40000400000 */
[----:B------:R-:W-:Y:S02]  /*cc30*/  @P2 FMUL R89, R89, 0.25 ;  /* 0x3e80000059592820 */ /* 0x000fe40000400000 */
[----:B------:R-:W-:Y:S02]  /*cc40*/  FMUL R78, R215, R59 ;  /* 0x0000003bd74e7220 */ /* 0x000fe40000400000 */
[----:B------:R-:W-:Y:S02]  /*cc50*/  FMUL R224, R221, R56 ;  /* 0x00000038dde07220 */ /* 0x000fe40000400000 */
[----:B------:R-:W-:-:S02]  /*cc60*/  FMUL R103, R207, R91 ;  /* 0x0000005bcf677220 */ /* 0x000fc40000400000 */
[----:B------:R-:W-:Y:S02]  /*cc70*/  @P2 FMUL R108, R108, 0.25 ;  /* 0x3e8000006c6c2820 */ /* 0x000fe40000400000 */
[----:B------:R-:W-:Y:S02]  /*cc80*/  @P2 FMUL R200, R200, 0.25 ;  /* 0x3e800000c8c82820 */ /* 0x000fe40000400000 */
[----:B------:R-:W-:Y:S02]  /*cc90*/  @P2 FMUL R100, R100, 0.25 ;  /* 0x3e80000064642820 */ /* 0x000fe40000400000 */
[----:B------:R-:W-:Y:S02]  /*cca0*/  @P2 FMUL R104, R104, 0.25 ;  /* 0x3e80000068682820 */ /* 0x000fe40000400000 */
[----:B------:R-:W-:Y:S02]  /*ccb0*/  FFMA.FTZ R83, R210, 1.1920928955078125e-07, R83 ;  /* 0x34000000d2537823 */ /* 0x000fe40000010053 */
[----:B------:R-:W-:-:S02]  /*ccc0*/  FMUL R77, R215, R60 ;  /* 0x0000003cd74d7220 */ /* 0x000fc40000400000 */
[----:B------:R-:W-:Y:S02]  /*ccd0*/  FMUL R203, R221, R214 ;  /* 0x000000d6ddcb7220 */ /* 0x000fe40000400000 */
[----:B------:R-:W-:Y:S02]  /*cce0*/  @P2 FMUL R208, R208, 0.25 ;  /* 0x3e800000d0d02820 */ /* 0x000fe40000400000 */
[----:B------:R-:W-:Y:S02]  /*ccf0*/  @P2 FMUL R109, R109, 0.25 ;  /* 0x3e8000006d6d2820 */ /* 0x000fe40000400000 */
[----:B------:R-:W-:Y:S01]  /*cd00*/  @P2 FMUL R105, R105, 0.25 ;  /* 0x3e80000069692820 */ /* 0x000fe20000400000 */
[----:B------:R-:W-:Y:S01]  /*cd10*/  FSETP.NEU.AND P2, PT, R84, RZ, PT ;  /* 0x000000ff5400720b */ /* 0x000fe20003f4d000 */
[----:B------:R-:W-:Y:S02]  /*cd20*/  @!P1 FMUL R97, R97, 16777216 ;  /* 0x4b80000061619820 */ /* 0x000fe40000400000 */
[----:B---3--:R-:W-:-:S02]  /*cd30*/  FMUL R59, R209, R206 ;  /* 0x000000ced13b7220 */ /* 0x008fc40000400000 */
[C---:B------:R-:W-:Y:S02]  /*cd40*/  FMUL R96, R209.reuse, R96 ;  /* 0x00000060d1607220 */ /* 0x040fe40000400000 */
[C---:B------:R-:W-:Y:S02]  /*cd50*/  FMUL R91, R209.reuse, R65 ;  /* 0x00000041d15b7220 */ /* 0x040fe40000400000 */
[----:B------:R-:W-:Y:S01]  /*cd60*/  FMUL R56, R209, R88 ;  /* 0x00000058d1387220 */ /* 0x000fe20000400000 */
[----:B------:R-:W-:Y:S01]  /*cd70*/  F2FP.BF16.PACK_AB R59, R59, R96 ;  /* 0x000000603b3b723e */ /* 0x000fe200000010ff */
[C---:B------:R-:W-:Y:S01]  /*cd80*/  FMUL R210, R215.reuse, R220 ;  /* 0x000000dcd7d27220 */ /* 0x040fe20000400000 */
[----:B------:R-:W-:Y:S01]  /*cd90*/  MOV R96, 0x3dc6b27f ;  /* 0x3dc6b27f00607802 */ /* 0x000fe20000000f00 */
[C---:B------:R-:W-:Y:S02]  /*cda0*/  FMUL R76, R215.reuse, R226 ;  /* 0x000000e2d74c7220 */ /* 0x040fe40000400000 */
[----:B------:R-:W-:Y:S01]  /*cdb0*/  FMUL R60, R215, R211 ;  /* 0x000000d3d73c7220 */ /* 0x000fe20000400000 */
[----:B------:R-:W-:Y:S01]  /*cdc0*/  F2FP.BF16.PACK_AB R63, R63, R210 ;  /* 0x000000d23f3f723e */ /* 0x000fe200000010ff */
[----:B------:R-:W-:-:S02]  /*cdd0*/  FMUL R205, R221, R218 ;  /* 0x000000daddcd7220 */ /* 0x000fc40000400000 */
[----:B------:R-:W-:Y:S02]  /*cde0*/  FMUL R214, R221, R222 ;  /* 0x000000deddd67220 */ /* 0x000fe40000400000 */
[----:B------:R-:W-:Y:S02]  /*cdf0*/  @!P3 FMUL R94, R94, 16777216 ;  /* 0x4b8000005e5eb820 */ /* 0x000fe40000400000 */
[----:B------:R-:W-:Y:S02]  /*ce00*/  @!P1 FMUL R64, R64, 16777216 ;  /* 0x4b80000040409820 */ /* 0x000fe40000400000 */
[C---:B------:R-:W-:Y:S02]  /*ce10*/  FMUL R65, R209.reuse, R201 ;  /* 0x000000c9d1417220 */ /* 0x040fe40000400000 */
[----:B------:R-:W-:Y:S02]  /*ce20*/  FMUL R88, R209, R101 ;  /* 0x00000065d1587220 */ /* 0x000fe40000400000 */
[----:B------:R-:W-:-:S02]  /*ce30*/  FMUL R216, R221, R216 ;  /* 0x000000d8ddd87220 */ /* 0x000fc40000400000 */
[----:B------:R-:W-:Y:S01]  /*ce40*/  FMUL R211, R221, R71 ;  /* 0x00000047ddd37220 */ /* 0x000fe20000400000 */
[----:B------:R-:W-:Y:S01]  /*ce50*/  F2FP.BF16.PACK_AB R65, R65, R88 ;  /* 0x000000584141723e */ /* 0x000fe200000010ff */
[C---:B------:R-:W-:Y:S02]  /*ce60*/  FMUL R218, R221.reuse, R69 ;  /* 0x00000045ddda7220 */ /* 0x040fe40000400000 */
[C---:B------:R-:W-:Y:S02]  /*ce70*/  FMUL R220, R221.reuse, R68 ;  /* 0x00000044dddc7220 */ /* 0x040fe40000400000 */
[C---:B------:R-:W-:Y:S02]  /*ce80*/  FMUL R217, R221.reuse, R217 ;  /* 0x000000d9ddd97220 */ /* 0x040fe40000400000 */
[C---:B------:R-:W-:Y:S02]  /*ce90*/  FMUL R219, R221.reuse, R58 ;  /* 0x0000003adddb7220 */ /* 0x040fe40000400000 */
[----:B------:R-:W-:-:S02]  /*cea0*/  FMUL R222, R221, R57 ;  /* 0x00000039ddde7220 */ /* 0x000fc40000400000 */
[C---:B------:R-:W-:Y:S02]  /*ceb0*/  FMUL R53, R221.reuse, R53 ;  /* 0x00000035dd357220 */ /* 0x040fe40000400000 */
[C---:B------:R-:W-:Y:S02]  /*cec0*/  FMUL R52, R221.reuse, R52 ;  /* 0x00000034dd347220 */ /* 0x040fe40000400000 */
[----:B------:R-:W-:Y:S02]  /*ced0*/  FMUL R226, R221, R49 ;  /* 0x00000031dde27220 */ /* 0x000fe40000400000 */
[----:B------:R-:W-:Y:S02]  /*cee0*/  @!P3 FMUL R99, R99, 16777216 ;  /* 0x4b8000006363b820 */ /* 0x000fe40000400000 */
[----:B------:R-:W-:Y:S02]  /*cef0*/  @!P3 FMUL R111, R111, 16777216 ;  /* 0x4b8000006f6fb820 */ /* 0x000fe40000400000 */
[----:B------:R-:W-:-:S02]  /*cf00*/  @!P1 FMUL R89, R89, 16777216 ;  /* 0x4b80000059599820 */ /* 0x000fc40000400000 */
[----:B------:R-:W-:Y:S02]  /*cf10*/  FFMA.FTZ R82, R55, 1.1920928955078125e-07, R82 ;  /* 0x3400000037527823 */ /* 0x000fe40000010052 */
[----:B------:R-:W-:Y:S02]  /*cf20*/  FMUL R221, R221, R48 ;  /* 0x00000030dddd7220 */ /* 0x000fe40000400000 */
[----:B------:R-:W-:Y:S02]  /*cf30*/  @!P3 FMUL R67, R67, 16777216 ;  /* 0x4b8000004343b820 */ /* 0x000fe40000400000 */
[----:B------:R-:W-:Y:S01]  /*cf40*/  @!P3 FMUL R66, R66, 16777216 ;  /* 0x4b8000004242b820 */ /* 0x000fe20000400000 */
[----:B------:R-:W-:Y:S01]  /*cf50*/  F2FP.BF16.PACK_AB R52, R52, R221 ;  /* 0x000000dd3434723e */ /* 0x000fe200000010ff */
[----:B------:R-:W-:Y:S02]  /*cf60*/  @!P1 FMUL R108, R108, 16777216 ;  /* 0x4b8000006c6c9820 */ /* 0x000fe40000400000 */
[----:B------:R-:W-:-:S02]  /*cf70*/  @!P1 FMUL R200, R200, 16777216 ;  /* 0x4b800000c8c89820 */ /* 0x000fc40000400000 */
[----:B------:R-:W-:Y:S02]  /*cf80*/  @!P1 FMUL R100, R100, 16777216 ;  /* 0x4b80000064649820 */ /* 0x000fe40000400000 */
[----:B------:R-:W-:Y:S02]  /*cf90*/  @!P1 FMUL R104, R104, 16777216 ;  /* 0x4b80000068689820 */ /* 0x000fe40000400000 */
[C---:B------:R-:W-:Y:S02]  /*cfa0*/  FMUL R74, R215.reuse, R74 ;  /* 0x0000004ad74a7220 */ /* 0x040fe40000400000 */
[C---:B------:R-:W-:Y:S02]  /*cfb0*/  FMUL R75, R215.reuse, R75 ;  /* 0x0000004bd74b7220 */ /* 0x040fe40000400000 */
[C---:B------:R-:W-:Y:S02]  /*cfc0*/  FMUL R55, R215.reuse, R228 ;  /* 0x000000e4d7377220 */ /* 0x040fe40000400000 */
[----:B------:R-:W-:-:S02]  /*cfd0*/  FMUL R61, R215, R61 ;  /* 0x0000003dd73d7220 */ /* 0x000fc40000400000 */
[C---:B------:R-:W-:Y:S01]  /*cfe0*/  FMUL R54, R215.reuse, R54 ;  /* 0x00000036d7367220 */ /* 0x040fe20000400000 */
[----:B------:R-:W-:Y:S01]  /*cff0*/  F2FP.BF16.PACK_AB R62, R62, R55 ;  /* 0x000000373e3e723e */ /* 0x000fe200000010ff */
[----:B------:R-:W-:Y:S01]  /*d000*/  FMUL R212, R215, R212 ;  /* 0x000000d4d7d47220 */ /* 0x000fe20000400000 */
[----:B------:R-:W-:Y:S01]  /*d010*/  F2FP.BF16.PACK_AB R55, R205, R216 ;  /* 0x000000d8cd37723e */ /* 0x000fe200000010ff */
[----:B------:R-:W-:Y:S01]  /*d020*/  @!P1 FMUL R208, R208, 16777216 ;  /* 0x4b800000d0d09820 */ /* 0x000fe20000400000 */
[----:B------:R-:W-:Y:S01]  /*d030*/  F2FP.BF16.PACK_AB R61, R61, R54 ;  /* 0x000000363d3d723e */ /* 0x000fe200000010ff */
[----:B------:R-:W-:Y:S01]  /*d040*/  @!P1 FMUL R109, R109, 16777216 ;  /* 0x4b8000006d6d9820 */ /* 0x000fe20000400000 */
[----:B------:R-:W-:Y:S01]  /*d050*/  F2FP.BF16.PACK_AB R54, R213, R220 ;  /* 0x000000dcd536723e */ /* 0x000fe200000010ff */
[----:B------:R-:W-:Y:S01]  /*d060*/  @!P1 FMUL R105, R105, 16777216 ;  /* 0x4b80000069699820 */ /* 0x000fe20000400000 */
[----:B------:R-:W-:Y:S01]  /*d070*/  ISETP.GE.U32.AND P1, PT, R87, 0x7f800000, PT ;  /* 0x7f8000005700780c */ /* 0x000fe20003f26070 */
[----:B------:R-:W-:-:S02]  /*d080*/  FMUL R48, R209, R97 ;  /* 0x00000061d1307220 */ /* 0x000fc40000400000 */
[----:B------:R-:W-:Y:S02]  /*d090*/  FMUL R215, R215, R50 ;  /* 0x00000032d7d77220 */ /* 0x000fe40000400000 */
[----:B------:R-:W-:Y:S02]  /*d0a0*/  FMUL R71, R207, R94 ;  /* 0x0000005ecf477220 */ /* 0x000fe40000400000 */
[----:B------:R-:W-:Y:S01]  /*d0b0*/  FMUL R97, R209, R64 ;  /* 0x00000040d1617220 */ /* 0x000fe20000400000 */
[----:B------:R-:W-:Y:S01]  /*d0c0*/  F2FP.BF16.PACK_AB R60, R60, R215 ;  /* 0x000000d73c3c723e */ /* 0x000fe200000010ff */
[----:B------:R-:W-:Y:S02]  /*d0d0*/  @!P3 FMUL R90, R90, 16777216 ;  /* 0x4b8000005a5ab820 */ /* 0x000fe40000400000 */
[C---:B------:R-:W-:Y:S02]  /*d0e0*/  FMUL R94, R207.reuse, R99 ;  /* 0x00000063cf5e7220 */ /* 0x040fe40000400000 */
[----:B------:R-:W-:Y:S01]  /*d0f0*/  FMUL R50, R207, R111 ;  /* 0x0000006fcf327220 */ /* 0x000fe20000400000 */
[----:B------:R-:W-:Y:S01]  /*d100*/  STS.128 [R7+0x180], R60 ;  /* 0x0001803c07007388 */ /* 0x000fe20000000c00 */
[----:B------:R-:W-:-:S02]  /*d110*/  FMUL R64, R209, R89 ;  /* 0x00000059d1407220 */ /* 0x000fc40000400000 */
[----:B------:R-:W-:Y:S02]  /*d120*/  @!P3 FMUL R95, R95, 16777216 ;  /* 0x4b8000005f5fb820 */ /* 0x000fe40000400000 */
[----:B------:R-:W-:Y:S02]  /*d130*/  @!P3 FMUL R204, R204, 16777216 ;  /* 0x4b800000ccccb820 */ /* 0x000fe40000400000 */
[----:B------:R-:W-:Y:S02]  /*d140*/  @!P3 FMUL R107, R107, 16777216 ;  /* 0x4b8000006b6bb820 */ /* 0x000fe40000400000 */
[C---:B------:R-:W-:Y:S02]  /*d150*/  FMUL R99, R207.reuse, R67 ;  /* 0x00000043cf637220 */ /* 0x040fe40000400000 */
[----:B------:R-:W-:Y:S02]  /*d160*/  FMUL R111, R207, R66 ;  /* 0x00000042cf6f7220 */ /* 0x000fe40000400000 */
[C---:B------:R-:W-:Y:S01]  /*d170*/  FMUL R58, R209.reuse, R108 ;  /* 0x0000006cd13a7220 */ /* 0x040fe20000400000 */
[----:B------:R-:W-:Y:S01]  /*d180*/  F2FP.BF16.PACK_AB R50, R50, R99 ;  /* 0x000000633232723e */ /* 0x000fe200000010ff */
[C---:B------:R-:W-:Y:S01]  /*d190*/  FMUL R89, R209.reuse, R104 ;  /* 0x00000068d1597220 */ /* 0x040fe20000400000 */
[----:B------:R-:W-:Y:S01]  /*d1a0*/  F2FP.BF16.PACK_AB R70, R70, R111 ;  /* 0x0000006f4646723e */ /* 0x000fe200000010ff */
[C---:B------:R-:W-:Y:S01]  /*d1b0*/  FMUL R57, R209.reuse, R200 ;  /* 0x000000c8d1397220 */ /* 0x040fe20000400000 */
[----:B------:R-:W-:Y:S01]  /*d1c0*/  F2FP.BF16.PACK_AB R58, R58, R97 ;  /* 0x000000613a3a723e */ /* 0x000fe200000010ff */
[----:B------:R-:W-:Y:S01]  /*d1d0*/  FMUL R100, R209, R100 ;  /* 0x00000064d1647220 */ /* 0x000fe20000400000 */
[----:B------:R-:W-:Y:S01]  /*d1e0*/  F2FP.BF16.PACK_AB R56, R56, R89 ;  /* 0x000000593838723e */ /* 0x000fe200000010ff */
[----:B------:R-:W-:-:S02]  /*d1f0*/  FADD R88, R51, -1 ;  /* 0xbf80000033587421 */ /* 0x000fc40000000000 */
[----:B------:R-:W-:Y:S01]  /*d200*/  FMUL R67, R209, R208 ;  /* 0x000000d0d1437220 */ /* 0x000fe20000400000 */
[----:B------:R-:W-:Y:S01]  /*d210*/  F2FP.BF16.PACK_AB R57, R57, R100 ;  /* 0x000000643939723e */ /* 0x000fe200000010ff */
[C---:B------:R-:W-:Y:S02]  /*d220*/  FMUL R66, R209.reuse, R109 ;  /* 0x0000006dd1427220 */ /* 0x040fe40000400000 */
[----:B------:R-:W-:Y:S01]  /*d230*/  FMUL R105, R209, R105 ;  /* 0x00000069d1697220 */ /* 0x000fe20000400000 */
[----:B------:R-:W-:Y:S01]  /*d240*/  F2FP.BF16.PACK_AB R67, R67, R48 ;  /* 0x000000304343723e */ /* 0x000fe200000010ff */
[----:B------:R-:W-:Y:S01]  /*d250*/  @!P3 FMUL R98, R98, 16777216 ;  /* 0x4b8000006262b820 */ /* 0x000fe20000400000 */
[----:B------:R-:W-:Y:S01]  /*d260*/  F2FP.BF16.PACK_AB R66, R66, R91 ;  /* 0x0000005b4242723e */ /* 0x000fe200000010ff */
[----:B------:R-:W-:Y:S01]  /*d270*/  @!P3 FMUL R202, R202, 16777216 ;  /* 0x4b800000cacab820 */ /* 0x000fe20000400000 */
[----:B------:R-:W-:Y:S01]  /*d280*/  F2FP.BF16.PACK_AB R64, R64, R105 ;  /* 0x000000694040723e */ /* 0x000fe200000010ff */
[----:B------:R-:W-:Y:S01]  /*d290*/  @!P3 FMUL R102, R102, 16777216 ;  /* 0x4b8000006666b820 */ /* 0x000fe20000400000 */
[----:B------:R0:W-:Y:S01]  /*d2a0*/  STS.128 [R7], R56 ;  /* 0x0000003807007388 */ /* 0x0001e20000000c00 */
[----:B------:R-:W-:Y:S01]  /*d2b0*/  @!P3 FMUL R106, R106, 16777216 ;  /* 0x4b8000006a6ab820 */ /* 0x000fe20000400000 */
[----:B------:R-:W-:Y:S01]  /*d2c0*/  ISETP.GE.U32.AND P3, PT, R86, 0x7f800000, PT ;  /* 0x7f8000005600780c */ /* 0x000fe20003f66070 */
[C---:B------:R-:W-:Y:S01]  /*d2d0*/  FMUL R68, R207.reuse, R90 ;  /* 0x0000005acf447220 */ /* 0x040fe20000400000 */
[----:B------:R1:W-:Y:S01]  /*d2e0*/  STS.128 [R7+0x200], R64 ;  /* 0x0002004007007388 */ /* 0x0003e20000000c00 */
[----:B------:R-:W-:-:S02]  /*d2f0*/  FMUL R95, R207, R95 ;  /* 0x0000005fcf5f7220 */ /* 0x000fc40000400000 */
[C---:B------:R-:W-:Y:S02]  /*d300*/  FMUL R49, R207.reuse, R204 ;  /* 0x000000cccf317220 */ /* 0x040fe40000400000 */
[----:B------:R-:W-:Y:S02]  /*d310*/  FMUL R90, R207, R107 ;  /* 0x0000006bcf5a7220 */ /* 0x000fe40000400000 */
[C---:B------:R-:W-:Y:S01]  /*d320*/  FFMA.FTZ R51, R88.reuse, R96, -0.16845393180847167969 ;  /* 0xbe2c7f3058337423 */ /* 0x040fe20000010060 */
[----:B------:R-:W-:Y:S01]  /*d330*/  F2FP.BF16.PACK_AB R49, R49, R110 ;  /* 0x0000006e3131723e */ /* 0x000fe200000010ff */
[----:B------:R-:W-:Y:S01]  /*d340*/  FMUL R98, R207, R98 ;  /* 0x00000062cf627220 */ /* 0x000fe20000400000 */
[----:B------:R-:W-:Y:S01]  /*d350*/  F2FP.BF16.PACK_AB R48, R103, R90 ;  /* 0x0000005a6730723e */ /* 0x000fe200000010ff */
[----:B------:R-:W-:Y:S01]  /*d360*/  FMUL R69, R207, R202 ;  /* 0x000000cacf457220 */ /* 0x000fe20000400000 */
[----:B0-----:R-:W-:Y:S01]  /*d370*/  F2FP.BF16.PACK_AB R56, R53, R226 ;  /* 0x000000e23538723e */ /* 0x001fe200000010ff */
[----:B------:R-:W-:Y:S01]  /*d380*/  FMUL R102, R207, R102 ;  /* 0x00000066cf667220 */ /* 0x000fe20000400000 */
[----:B------:R-:W-:Y:S01]  /*d390*/  F2FP.BF16.PACK_AB R71, R71, R98 ;  /* 0x000000624747723e */ /* 0x000fe200000010ff */
[----:B------:R-:W-:Y:S01]  /*d3a0*/  FMUL R207, R207, R106 ;  /* 0x0000006acfcf7220 */ /* 0x000fe20000400000 */
[----:B------:R-:W-:Y:S01]  /*d3b0*/  F2FP.BF16.PACK_AB R53, R219, R224 ;  /* 0x000000e0db35723e */ /* 0x000fe200000010ff */
[----:B------:R-:W-:Y:S01]  /*d3c0*/  FFMA.FTZ R89, R88, R51, 0.1716887056827545166 ;  /* 0x3e2fcf2a58597423 */ /* 0x000fe20000010033 */
[----:B------:R-:W-:Y:S01]  /*d3d0*/  F2FP.BF16.PACK_AB R51, R95, R94 ;  /* 0x0000005e5f33723e */ /* 0x000fe200000010ff */
[----:B------:R-:W-:Y:S01]  /*d3e0*/  FADD R93, R93, -1 ;  /* 0xbf8000005d5d7421 */ /* 0x000fe20000000000 */
[----:B------:R-:W-:Y:S01]  /*d3f0*/  F2FP.BF16.PACK_AB R68, R68, R207 ;  /* 0x000000cf4444723e */ /* 0x000fe200000010ff */
[----:B------:R-:W-:Y:S01]  /*d400*/  FADD R91, R72, -1 ;  /* 0xbf800000485b7421 */ /* 0x000fe20000000000 */
[----:B------:R-:W-:Y:S01]  /*d410*/  F2FP.BF16.PACK_AB R69, R69, R102 ;  /* 0x000000664545723e */ /* 0x000fe200000010ff */
[----:B------:R0:W-:Y:S01]  /*d420*/  STS.128 [R7+0x280], R48 ;  /* 0x0002803007007388 */ /* 0x0001e20000000c00 */
[----:B------:R-:W-:Y:S01]  /*d430*/  F2FP.BF16.PACK_AB R57, R217, R222 ;  /* 0x000000ded939723e */ /* 0x000fe200000010ff */
[----:B------:R-:W-:Y:S01]  /*d440*/  IMAD.IADD R92, R85, 0x1, -R92 ;  /* 0x00000001555c7824 */ /* 0x000fe200078e0a5c */
[----:B------:R-:W-:Y:S01]  /*d450*/  F2FP.BF16.PACK_AB R58, R211, R218 ;  /* 0x000000dad33a723e */ /* 0x000fe200000010ff */
[----:B------:R-:W-:Y:S01]  /*d460*/  STS.128 [R7+0x80], R68 ;  /* 0x0000804407007388 */ /* 0x000fe20000000c00 */
[----:B------:R-:W-:Y:S01]  /*d470*/  F2FP.BF16.PACK_AB R59, R203, R214 ;  /* 0x000000d6cb3b723e */ /* 0x000fe200000010ff */
[----:B------:R-:W-:Y:S01]  /*d480*/  FADD R92, R92, -1 ;  /* 0xbf8000005c5c7421 */ /* 0x000fe20000000000 */
[----:B-1----:R-:W-:Y:S01]  /*d490*/  F2FP.BF16.PACK_AB R64, R79, R212 ;  /* 0x000000d44f40723e */ /* 0x002fe200000010ff */
[----:B------:R-:W-:Y:S01]  /*d4a0*/  STS.128 [R7+0x100], R52 ;  /* 0x0001003407007388 */ /* 0x000fe20000000c00 */
[----:B------:R-:W-:Y:S01]  /*d4b0*/  F2FP.BF16.PACK_AB R65, R77, R78 ;  /* 0x0000004e4d41723e */ /* 0x000fe200000010ff */
[C---:B------:R-:W-:Y:S01]  /*d4c0*/  FFMA.FTZ R89, R88.reuse, R89, -0.17900948226451873779 ;  /* 0xbe374e4358597423 */ /* 0x040fe20000010059 */
[----:B------:R-:W-:Y:S01]  /*d4d0*/  F2FP.BF16.PACK_AB R66, R75, R76 ;  /* 0x0000004c4b42723e */ /* 0x000fe200000010ff */
[----:B------:R-:W-:Y:S01]  /*d4e0*/  STS.128 [R7+0x300], R56 ;  /* 0x0003003807007388 */ /* 0x000fe20000000c00 */
[----:B------:R-:W-:Y:S01]  /*d4f0*/  F2FP.BF16.PACK_AB R67, R73, R74 ;  /* 0x0000004a4943723e */ /* 0x000fe200000010ff */
[----:B------:R-:W-:-:S02]  /*d500*/  FFMA.FTZ R89, R88, R89, 0.20512372255325317383 ;  /* 0x3e520bf458597423 */ /* 0x000fc40000010059 */
[-C--:B0-----:R-:W-:Y:S02]  /*d510*/  FFMA.FTZ R48, R93, R96.reuse, -0.16845393180847167969 ;  /* 0xbe2c7f305d307423 */ /* 0x081fe40000010060 */
[----:B------:R-:W-:Y:S01]  /*d520*/  FFMA.FTZ R50, R91, R96, -0.16845393180847167969 ;  /* 0xbe2c7f305b327423 */ /* 0x000fe20000010060 */
[----:B------:R0:W-:Y:S01]  /*d530*/  STS.128 [R7+0x380], R64 ;  /* 0x0003804007007388 */ /* 0x0001e20000000c00 */
[----:B------:R-:W-:Y:S02]  /*d540*/  FFMA.FTZ R48, R93, R48, 0.1716887056827545166 ;  /* 0x3e2fcf2a5d307423 */ /* 0x000fe40000010030 */
[----:B------:R-:W-:Y:S01]  /*d550*/  FFMA.FTZ R50, R91, R50, 0.1716887056827545166 ;  /* 0x3e2fcf2a5b327423 */ /* 0x000fe20000010032 */
[----:B------:R-:W-:Y:S01]  /*d560*/  BAR.SYNC.DEFER_BLOCKING 0x0 ;  /* 0x0000000000007b1d */ /* 0x000fe20000010000 */
[----:B------:R-:W-:Y:S02]  /*d570*/  FFMA.FTZ R48, R93, R48, -0.17900948226451873779 ;  /* 0xbe374e435d307423 */ /* 0x000fe40000010030 */
[----:B------:R-:W-:-:S02]  /*d580*/  FFMA.FTZ R50, R91, R50, -0.17900948226451873779 ;  /* 0xbe374e435b327423 */ /* 0x000fc40000010032 */
[----:B------:R-:W-:Y:S02]  /*d590*/  FFMA.FTZ R60, R93, R48, 0.20512372255325317383 ;  /* 0x3e520bf45d3c7423 */ /* 0x000fe40000010030 */
[----:B------:R-:W-:Y:S02]  /*d5a0*/  FFMA.FTZ R62, R91, R50, 0.20512372255325317383 ;  /* 0x3e520bf45b3e7423 */ /* 0x000fe40000010032 */
[----:B------:R-:W-:Y:S02]  /*d5b0*/  FFMA.FTZ R49, R92, R96, -0.16845393180847167969 ;  /* 0xbe2c7f305c317423 */ /* 0x000fe40000010060 */
[----:B------:R-:W-:Y:S02]  /*d5c0*/  FFMA.FTZ R89, R88, R89, -0.24046532809734344482 ;  /* 0xbe763c8b58597423 */ /* 0x000fe40000010059 */
[----:B0-----:R-:W-:Y:S02]  /*d5d0*/  FFMA.FTZ R64, R93, R60, -0.24046532809734344482 ;  /* 0xbe763c8b5d407423 */ /* 0x001fe4000001003c */
[----:B------:R-:W-:-:S02]  /*d5e0*/  FFMA.FTZ R66, R91, R62, -0.24046532809734344482 ;  /* 0xbe763c8b5b427423 */ /* 0x000fc4000001003e */
[C---:B------:R-:W-:Y:S02]  /*d5f0*/  FFMA.FTZ R49, R92.reuse, R49, 0.1716887056827545166 ;  /* 0x3e2fcf2a5c317423 */ /* 0x040fe40000010031 */
[----:B------:R-:W-:Y:S02]  /*d600*/  FFMA.FTZ R68, R93, R64, 0.28857114911079406738 ;  /* 0x3e93bf995d447423 */ /* 0x000fe40000010040 */
[----:B------:R-:W-:Y:S02]  /*d610*/  FFMA.FTZ R70, R91, R66, 0.28857114911079406738 ;  /* 0x3e93bf995b467423 */ /* 0x000fe40000010042 */
[C---:B------:R-:W-:Y:S01]  /*d620*/  FFMA.FTZ R49, R92.reuse, R49, -0.17900948226451873779 ;  /* 0xbe374e435c317423 */ /* 0x040fe20000010031 */
[----:B------:R-:W-:Y:S01]  /*d630*/  LDS.128 R52, [R0+0x400] ;  /* 0x0004000000347984 */ /* 0x000fe20000000c00 */
[----:B------:R-:W-:Y:S02]  /*d640*/  FFMA.FTZ R72, R93, R68, -0.36067417263984680176 ;  /* 0xbeb8aa495d487423 */ /* 0x000fe40000010044 */
[----:B------:R-:W-:Y:S01]  /*d650*/  FFMA.FTZ R74, R91, R70, -0.36067417263984680176 ;  /* 0xbeb8aa495b4a7423 */ /* 0x000fe20000010046 */
[----:B------:R-:W-:Y:S01]  /*d660*/  LDS.128 R56, [R0+0x800] ;  /* 0x0008000000387984 */ /* 0x000fe20000000c00 */
[----:B------:R-:W-:-:S02]  /*d670*/  FFMA.FTZ R7, R92, R49, 0.20512372255325317383 ;  /* 0x3e520bf45c077423 */ /* 0x000fc40000010031 */
[----:B------:R-:W-:Y:S01]  /*d680*/  FFMA.FTZ R76, R93, R72, 0.48089820146560668945 ;  /* 0x3ef6384a5d4c7423 */ /* 0x000fe20000010048 */
[----:B------:R-:W0:Y:S01]  /*d690*/  LDS.128 R48, [R0] ;  /* 0x0000000000307984 */ /* 0x000e220000000c00 */
[----:B------:R-:W-:Y:S02]  /*d6a0*/  FFMA.FTZ R78, R91, R74, 0.48089820146560668945 ;  /* 0x3ef6384a5b4e7423 */ /* 0x000fe4000001004a */
[----:B------:R-:W-:Y:S01]  /*d6b0*/  FFMA.FTZ R90, R93, R76, -0.72134751081466674805 ;  /* 0xbf38aa3b5d5a7423 */ /* 0x000fe2000001004c */
[----:B------:R-:W1:Y:S01]  /*d6c0*/  LDS.128 R60, [R0+0xc00] ;  /* 0x000c0000003c7984 */ /* 0x000e620000000c00 */
[C---:B------:R-:W-:Y:S02]  /*d6d0*/  FFMA.FTZ R94, R91.reuse, R78, -0.72134751081466674805 ;  /* 0xbf38aa3b5b5e7423 */ /* 0x040fe4000001004e */
[----:B------:R-:W-:Y:S01]  /*d6e0*/  FFMA.FTZ R7, R92, R7, -0.24046532809734344482 ;  /* 0xbe763c8b5c077423 */ /* 0x000fe20000010007 */
[----:B------:R-:W2:Y:S01]  /*d6f0*/  LDS.128 R64, [R0+0x1000] ;  /* 0x0010000000407984 */ /* 0x000ea20000000c00 */
[----:B------:R-:W-:-:S02]  /*d700*/  FMUL R94, R91, R94 ;  /* 0x0000005e5b5e7220 */ /* 0x000fc40000400000 */
[C---:B------:R-:W-:Y:S01]  /*d710*/  FFMA.FTZ R7, R92.reuse, R7, 0.28857114911079406738 ;  /* 0x3e93bf995c077423 */ /* 0x040fe20000010007 */
[----:B------:R-:W3:Y:S01]  /*d720*/  LDS.128 R68, [R0+0x1400] ;  /* 0x0014000000447984 */ /* 0x000ee20000000c00 */
[C---:B------:R-:W-:Y:S02]  /*d730*/  FMUL R94, R91.reuse, R94 ;  /* 0x0000005e5b5e7220 */ /* 0x040fe40000400000 */
[C---:B------:R-:W-:Y:S01]  /*d740*/  FFMA.FTZ R7, R92.reuse, R7, -0.36067417263984680176 ;  /* 0xbeb8aa495c077423 */ /* 0x040fe20000010007 */
[----:B------:R-:W4:Y:S01]  /*d750*/  LDS.128 R72, [R0+0x1800] ;  /* 0x0018000000487984 */ /* 0x000f220000000c00 */
[----:B------:R-:W-:Y:S02]  /*d760*/  FFMA.FTZ R94, R91, 1.4426950216293334961, R94 ;  /* 0x3fb8aa3b5b5e7823 */ /* 0x000fe4000001005e */
[----:B------:R-:W-:Y:S01]  /*d770*/  FFMA.FTZ R7, R92, R7, 0.48089820146560668945 ;  /* 0x3ef6384a5c077423 */ /* 0x000fe20000010007 */
[----:B------:R5:W4:Y:S01]  /*d780*/  LDS.128 R76, [R0+0x1c00] ;  /* 0x001c0000004c7984 */ /* 0x000b220000000c00 */
[----:B------:R-:W-:-:S02]  /*d790*/  FFMA.FTZ R89, R88, R89, 0.28857114911079406738 ;  /* 0x3e93bf9958597423 */ /* 0x000fc40000010059 */
[----:B------:R-:W-:Y:S02]  /*d7a0*/  FFMA.FTZ R7, R92, R7, -0.72134751081466674805 ;  /* 0xbf38aa3b5c077423 */ /* 0x000fe40000010007 */
[----:B------:R-:W-:Y:S02]  /*d7b0*/  FFMA.FTZ R89, R88, R89, -0.36067417263984680176 ;  /* 0xbeb8aa4958597423 */ /* 0x000fe40000010059 */
[----:B------:R-:W-:Y:S01]  /*d7c0*/  FMUL R7, R92, R7 ;  /* 0x000000075c077220 */ /* 0x000fe20000400000 */
[----:B-----5:R-:W-:Y:S01]  /*d7d0*/  @P5 MOV R0, 0x7f800000 ;  /* 0x7f80000000005802 */ /* 0x020fe20000000f00 */
[----:B------:R-:W-:Y:S02]  /*d7e0*/  FFMA.FTZ R89, R88, R89, 0.48089820146560668945 ;  /* 0x3ef6384a58597423 */ /* 0x000fe40000010059 */
[----:B------:R-:W-:Y:S02]  /*d7f0*/  FMUL R7, R92, R7 ;  /* 0x000000075c077220 */ /* 0x000fe40000400000 */
[----:B------:R-:W-:-:S02]  /*d800*/  FFMA.FTZ R89, R88, R89, -0.72134751081466674805 ;  /* 0xbf38aa3b58597423 */ /* 0x000fc40000010059 */
[----:B------:R-:W-:Y:S02]  /*d810*/  FFMA.FTZ R7, R92, 1.4426950216293334961, R7 ;  /* 0x3fb8aa3b5c077823 */ /* 0x000fe40000010007 */
[----:B------:R-:W-:Y:S02]  /*d820*/  FMUL R89, R88, R89 ;  /* 0x0000005958597220 */ /* 0x000fe40000400000 */
[----:B------:R-:W-:Y:S01]  /*d830*/  FADD R7, R82, R7 ;  /* 0x0000000752077221 */ /* 0x000fe20000000000 */
[----:B0-----:R0:W-:Y:S01]  /*d840*/  STG.E.U16 [R198.64], R48 ;  /* 0x00000030c6007986 */ /* 0x0011e2000c101506 */
[----:B------:R-:W-:Y:S01]  /*d850*/  @P5 FFMA.FTZ R7, R85, R0, +INF ;  /* 0x7f80000055075423 */ /* 0x000fe20000010000 */
[----:B------:R-:W-:Y:S01]  /*d860*/  PRMT R91, R48, 0x7632, R91 ;  /* 0x00007632305b7816 */ /* 0x000fe2000000005b */
[----:B------:R-:W-:Y:S01]  /*d870*/  FMUL R89, R88, R89 ;  /* 0x0000005958597220 */ /* 0x000fe20000400000 */
[----:B------:R-:W-:Y:S01]  /*d880*/  STG.E.U16 [R196.64], R52 ;  /* 0x00000034c4007986 */ /* 0x000fe2000c101506 */
[----:B------:R-:W-:Y:S01]  /*d890*/  PRMT R0, R52, 0x7632, R0 ;  /* 0x0000763234007816 */ /* 0x000fe20000000000 */
[----:B------:R-:W-:Y:S01]  /*d8a0*/  FMUL R90, R93, R90 ;  /* 0x0000005a5d5a7220 */ /* 0x000fe20000400000 */
[----:B------:R-:W-:Y:S01]  /*d8b0*/  FSETP.NEU.AND P5, PT, R86, RZ, PT ;  /* 0x000000ff5600720b */ /* 0x000fe20003fad000 */
[----:B------:R5:W-:Y:S01]  /*d8c0*/  STG.E.U16 [R194.64], R56 ;  /* 0x00000038c2007986 */ /* 0x000be2000c101506 */
[----:B------:R-:W-:-:S02]  /*d8d0*/  FFMA.FTZ R88, R88, 1.4426950216293334961, R89 ;  /* 0x3fb8aa3b58587823 */ /* 0x000fc40000010059 */
[----:B------:R-:W-:Y:S01]  /*d8e0*/  @P4 IMAD.MOV.U32 R89, RZ, RZ, 0x7f800000 ;  /* 0x7f800000ff594424 */ /* 0x000fe200078e00ff */
[----:B-1----:R-:W-:Y:S01]  /*d8f0*/  STG.E.U16 [R192.64], R60 ;  /* 0x0000003cc0007986 */ /* 0x002fe2000c101506 */
[----:B0-----:R-:W-:Y:S01]  /*d900*/  PRMT R48, R56, 0x7632, R48 ;  /* 0x0000763238307816 */ /* 0x001fe20000000030 */
[----:B------:R-:W-:Y:S02]  /*d910*/  FMUL R90, R93, R90 ;  /* 0x0000005a5d5a7220 */ /* 0x000fe40000400000 */
[----:B--2---:R0:W-:Y:S01]  /*d920*/  STG.E.U16 [R190.64], R64 ;  /* 0x00000040be007986 */ /* 0x0041e2000c101506 */
[--C-:B------:R-:W-:Y:S01]  /*d930*/  FADD R83, R83, R88.reuse ;  /* 0x0000005853537221 */ /* 0x100fe20000000000 */
[----:B---3--:R-:W-:Y:S01]  /*d940*/  PRMT R88, R71, 0x7632, R88 ;  /* 0x0000763247587816 */ /* 0x008fe20000000058 */
[----:B------:R-:W-:Y:S01]  /*d950*/  @P4 FFMA.FTZ R83, R84, R89, +INF ;  /* 0x7f80000054534423 */ /* 0x000fe20000010059 */
[----:B------:R1:W-:Y:S01]  /*d960*/  STG.E.U16 [R188.64], R68 ;  /* 0x00000044bc007986 */ /* 0x0003e2000c101506 */
[----:B-----5:R-:W-:Y:S01]  /*d970*/  PRMT R56, R69, 0x7632, R56 ;  /* 0x0000763245387816 */ /* 0x020fe20000000038 */
[----:B------:R-:W-:Y:S01]  /*d980*/  FFMA.FTZ R93, R93, 1.4426950216293334961, R90 ;  /* 0x3fb8aa3b5d5d7823 */ /* 0x000fe2000001005a */
[----:B------:R-:W-:Y:S01]  /*d990*/  @P3 MOV R89, 0x7f800000 ;  /* 0x7f80000000593802 */ /* 0x000fe20000000f00 */
[----:B----4-:R2:W-:Y:S01]  /*d9a0*/  STG.E.U16 [R186.64], R72 ;  /* 0x00000048ba007986 */ /* 0x0105e2000c101506 */
[----:B------:R-:W-:Y:S01]  /*d9b0*/  @P1 IMAD.MOV.U32 R82, RZ, RZ, 0x7f800000 ;  /* 0x7f800000ff521424 */ /* 0x000fe200078e00ff */
[----:B------:R-:W-:Y:S01]  /*d9c0*/  FSETP.NEU.AND P4, PT, R85, RZ, PT ;  /* 0x000000ff5500720b */ /* 0x000fe20003f8d000 */
[----:B------:R-:W-:Y:S01]  /*d9d0*/  FADD R80, R80, R93 ;  /* 0x0000005d50507221 */ /* 0x000fe20000000000 */
[----:B------:R3:W-:Y:S01]  /*d9e0*/  STG.E.U16 [R184.64], R76 ;  /* 0x0000004cb8007986 */ /* 0x0007e2000c101506 */
[----:B0-----:R-:W-:Y:S01]  /*d9f0*/  PRMT R64, R64, 0x7632, R64 ;  /* 0x0000763240407816 */ /* 0x001fe20000000040 */
[----:B------:R-:W-:Y:S01]  /*da00*/  FADD R81, R81, R94 ;  /* 0x0000005e51517221 */ /* 0x000fe20000000000 */
[----:B------:R-:W-:Y:S01]  /*da10*/  PRMT R84, R55, 0x7632, R84 ;  /* 0x0000763237547816 */ /* 0x000fe20000000054 */
[----:B------:R-:W-:Y:S01]  /*da20*/  STG.E.U16 [R182.64], R91 ;  /* 0x0000005bb6007986 */ /* 0x000fe2000c101506 */
[----:B-1----:R-:W-:Y:S01]  /*da30*/  PRMT R68, R68, 0x7632, R68 ;  /* 0x0000763244447816 */ /* 0x002fe20000000044 */
[----:B------:R-:W-:Y:S01]  /*da40*/  @P3 FFMA.FTZ R80, R86, R89, +INF ;  /* 0x7f80000056503423 */ /* 0x000fe20000010059 */
[----:B------:R-:W-:Y:S01]  /*da50*/  PRMT R85, R59, 0x7632, R85 ;  /* 0x000076323b557816 */ /* 0x000fe20000000055 */
[----:B------:R0:W-:Y:S01]  /*da60*/  STG.E.U16 [R8.64], R0 ;  /* 0x0000000008007986 */ /* 0x0001e2000c101506 */
[----:B--2---:R-:W-:Y:S01]  /*da70*/  PRMT R72, R72, 0x7632, R72 ;  /* 0x0000763248487816 */ /* 0x004fe20000000048 */
[C---:B------:R-:W-:Y:S01]  /*da80*/  @P1 FFMA.FTZ R81, R87.reuse, R82, +INF ;  /* 0x7f80000057511423 */ /* 0x040fe20000010052 */
[----:B------:R-:W-:Y:S01]  /*da90*/  FSETP.NEU.AND P3, PT, R87, RZ, PT ;  /* 0x000000ff5700720b */ /* 0x000fe20003f6d000 */
[----:B------:R1:W-:Y:S01]  /*daa0*/  STG.E.U16 [R10.64], R48 ;  /* 0x000000300a007986 */ /* 0x0003e2000c101506 */
[----:B---3--:R-:W-:-:S02]  /*dab0*/  PRMT R76, R76, 0x7632, R76 ;  /* 0x000076324c4c7816 */ /* 0x008fc4000000004c */
[----:B------:R-:W-:Y:S02]  /*dac0*/  PRMT R86, R63, 0x7632, R86 ;  /* 0x000076323f567816 */ /* 0x000fe40000000056 */
[----:B------:R-:W-:Y:S02]  /*dad0*/  PRMT R87, R67, 0x7632, R87 ;  /* 0x0000763243577816 */ /* 0x000fe40000000057 */
[----:B------:R-:W-:Y:S02]  /*dae0*/  PRMT R89, R75, 0x7632, R89 ;  /* 0x000076324b597816 */ /* 0x000fe40000000059 */
[----:B0-----:R-:W-:Y:S02]  /*daf0*/  PRMT R9, R60, 0x7632, R9 ;  /* 0x000076323c097816 */ /* 0x001fe40000000009 */
[----:B------:R-:W-:Y:S02]  /*db00*/  PRMT R0, R53, 0x7632, R0 ;  /* 0x0000763235007816 */ /* 0x000fe40000000000 */
[----:B------:R-:W-:Y:S01]  /*db10*/  PRMT R8, R62, 0x7632, R8 ;  /* 0x000076323e087816 */ /* 0x000fe20000000008 */
[----:B------:R0:W-:Y:S01]  /*db20*/  STG.E.U16 [R12.64], R9 ;  /* 0x000000090c007986 */ /* 0x0001e2000c101506 */
[----:B------:R-:W-:-:S02]  /*db30*/  PRMT R90, R79, 0x7632, R90 ;  /* 0x000076324f5a7816 */ /* 0x000fc4000000005a */
[----:B------:R-:W-:Y:S01]  /*db40*/  FSEL R7, R7, -INF , P4 ;  /* 0xff80000007077808 */ /* 0x000fe20002000000 */
[----:B------:R-:W-:Y:S01]  /*db50*/  STG.E.U16 [R14.64], R64 ;  /* 0x000000400e007986 */ /* 0x000fe2000c101506 */
[----:B------:R-:W-:Y:S02]  /*db60*/  FSEL R80, R80, -INF , P5 ;  /* 0xff80000050507808 */ /* 0x000fe40002800000 */
[----:B------:R-:W-:Y:S01]  /*db70*/  FSEL R81, R81, -INF , P3 ;  /* 0xff80000051517808 */ /* 0x000fe20001800000 */
[----:B------:R2:W-:Y:S02]  /*db80*/  STG.E.U16 [R16.64], R68 ;  /* 0x0000004410007986 */ /* 0x0005e4000c101506 */
[----:B-1----:R-:W-:Y:S02]  /*db90*/  FFMA R10, R80, 0.69314718246459960938, R5 ;  /* 0x3f317218500a7823 */ /* 0x002fe40000000005 */
[----:B------:R1:W-:Y:S01]  /*dba0*/  STG.E.U16 [R18.64], R72 ;  /* 0x0000004812007986 */ /* 0x0003e2000c101506 */
[----:B0-----:R-:W-:Y:S01]  /*dbb0*/  PRMT R9, R51, 0x7632, R9 ;  /* 0x0000763233097816 */ /* 0x001fe20000000009 */
[----:B------:R-:W-:-:S02]  /*dbc0*/  FFMA R11, R81, 0.69314718246459960938, R6 ;  /* 0x3f317218510b7823 */ /* 0x000fc40000000006 */
[----:B------:R0:W-:Y:S04]  /*dbd0*/  STG.E.U16 [R20.64], R76 ;  /* 0x0000004c14007986 */ /* 0x0001e8000c101506 */
[----:B------:R3:W-:Y:S01]  /*dbe0*/  STG.E.U16 [R22.64], R49 ;  /* 0x0000003116007986 */ /* 0x0007e2000c101506 */
[----:B--2---:R-:W-:-:S03]  /*dbf0*/  PRMT R68, R54, 0x7632, R68 ;  /* 0x0000763236447816 */ /* 0x004fc60000000044 */
[----:B------:R-:W-:Y:S01]  /*dc00*/  STG.E.U16 [R24.64], R53 ;  /* 0x0000003518007986 */ /* 0x000fe2000c101506 */
[----:B-1----:R-:W-:Y:S02]  /*dc10*/  PRMT R19, R49, 0x7632, R19 ;  /* 0x0000763231137816 */ /* 0x002fe40000000013 */
[----:B------:R-:W-:Y:S01]  /*dc20*/  PRMT R72, R70, 0x7632, R72 ;  /* 0x0000763246487816 */ /* 0x000fe20000000048 */
[----:B------:R1:W-:Y:S01]  /*dc30*/  STG.E.U16 [R26.64], R57 ;  /* 0x000000391a007986 */ /* 0x0003e2000c101506 */
[----:B0-----:R-:W-:-:S03]  /*dc40*/  PRMT R21, R57, 0x7632, R21 ;  /* 0x0000763239157816 */ /* 0x001fc60000000015 */
[----:B------:R-:W-:Y:S01]  /*dc50*/  STG.E.U16 [R28.64], R61 ;  /* 0x0000003d1c007986 */ /* 0x000fe2000c101506 */
[----:B---3--:R-:W-:Y:S02]  /*dc60*/  PRMT R22, R61, 0x7632, R22 ;  /* 0x000076323d167816 */ /* 0x008fe40000000016 */
[----:B------:R-:W-:Y:S01]  /*dc70*/  PRMT R23, R65, 0x7632, R23 ;  /* 0x0000763241177816 */ /* 0x000fe20000000017 */
[----:B------:R-:W-:Y:S04]  /*dc80*/  STG.E.U16 [R30.64], R65 ;  /* 0x000000411e007986 */ /* 0x000fe8000c101506 */
[----:B------:R0:W-:Y:S01]  /*dc90*/  STG.E.U16 [R32.64], R69 ;  /* 0x0000004520007986 */ /* 0x0001e2000c101506 */
[----:B-1----:R-:W-:-:S03]  /*dca0*/  PRMT R57, R73, 0x7632, R57 ;  /* 0x0000763249397816 */ /* 0x002fc60000000039 */
[----:B------:R1:W-:Y:S04]  /*dcb0*/  STG.E.U16 [R34.64], R73 ;  /* 0x0000004922007986 */ /* 0x0003e8000c101506 */
[----:B------:R2:W-:Y:S04]  /*dcc0*/  STG.E.U16 [R36.64], R77 ;  /* 0x0000004d24007986 */ /* 0x0005e8000c101506 */
[----:B------:R-:W-:Y:S01]  /*dcd0*/  STG.E.U16 [R38.64], R19 ;  /* 0x0000001326007986 */ /* 0x000fe2000c101506 */
[----:B0-----:R-:W-:-:S03]  /*dce0*/  PRMT R69, R58, 0x7632, R69 ;  /* 0x000076323a457816 */ /* 0x001fc60000000045 */
[----:B------:R0:W-:Y:S01]  /*dcf0*/  STG.E.U16 [R40.64], R0 ;  /* 0x0000000028007986 */ /* 0x0001e2000c101506 */
[----:B-1----:R-:W-:-:S03]  /*dd00*/  PRMT R73, R74, 0x7632, R73 ;  /* 0x000076324a497816 */ /* 0x002fc60000000049 */
[----:B------:R-:W-:Y:S01]  /*dd10*/  STG.E.U16 [R42.64], R21 ;  /* 0x000000152a007986 */ /* 0x000fe2000c101506 */
[----:B--2---:R-:W-:-:S03]  /*dd20*/  PRMT R77, R77, 0x7632, R77 ;  /* 0x000076324d4d7816 */ /* 0x004fc6000000004d */
[----:B------:R-:W-:Y:S04]  /*dd30*/  STG.E.U16 [R44.64], R22 ;  /* 0x000000162c007986 */ /* 0x000fe8000c101506 */
[----:B------:R-:W-:Y:S01]  /*dd40*/  STG.E.U16 [R46.64], R23 ;  /* 0x000000172e007986 */ /* 0x000fe2000c101506 */
[----:B0-----:R-:W-:-:S03]  /*dd50*/  PRMT R0, R50, 0x7632, R0 ;  /* 0x0000763232007816 */ /* 0x001fc60000000000 */
[----:B------:R-:W-:Y:S04]  /*dd60*/  STG.E.U16 [R112.64], R56 ;  /* 0x0000003870007986 */ /* 0x000fe8000c101506 */
[----:B------:R-:W-:Y:S04]  /*dd70*/  STG.E.U16 [R114.64], R57 ;  /* 0x0000003972007986 */ /* 0x000fe8000c101506 */
[----:B------:R-:W-:Y:S04]  /*dd80*/  STG.E.U16 [R116.64], R77 ;  /* 0x0000004d74007986 */ /* 0x000fe8000c101506 */
[----:B------:R-:W-:Y:S04]  /*dd90*/  STG.E.U16 [R118.64], R50 ;  /* 0x0000003276007986 */ /* 0x000fe8000c101506 */
[----:B------:R-:W-:Y:S04]  /*dda0*/  STG.E.U16 [R120.64], R54 ;  /* 0x0000003678007986 */ /* 0x000fe8000c101506 */
[----:B------:R-:W-:Y:S04]  /*ddb0*/  STG.E.U16 [R122.64], R58 ;  /* 0x0000003a7a007986 */ /* 0x000fe8000c101506 */
[----:B------:R-:W-:Y:S04]  /*ddc0*/  STG.E.U16 [R124.64], R62 ;  /* 0x0000003e7c007986 */ /* 0x000fe8000c101506 */
[----:B------:R0:W-:Y:S04]  /*ddd0*/  STG.E.U16 [R126.64], R66 ;  /* 0x000000427e007986 */ /* 0x0001e8000c101506 */
[----:B------:R-:W-:Y:S04]  /*dde0*/  STG.E.U16 [R128.64], R70 ;  /* 0x0000004680007986 */ /* 0x000fe8000c101506 */
[----:B------:R1:W-:Y:S04]  /*ddf0*/  STG.E.U16 [R130.64], R74 ;  /* 0x0000004a82007986 */ /* 0x0003e8000c101506 */
[----:B------:R-:W-:Y:S01]  /*de00*/  STG.E.U16 [R132.64], R78 ;  /* 0x0000004e84007986 */ /* 0x000fe2000c101506 */
[----:B0-----:R-:W-:-:S03]  /*de10*/  PRMT R66, R66, 0x7632, R66 ;  /* 0x0000763242427816 */ /* 0x001fc60000000042 */
[----:B------:R0:W-:Y:S04]  /*de20*/  STG.E.U16 [R134.64], R0 ;  /* 0x0000000086007986 */ /* 0x0001e8000c101506 */
[----:B------:R-:W-:Y:S01]  /*de30*/  STG.E.U16 [R136.64], R68 ;  /* 0x0000004488007986 */ /* 0x000fe2000c101506 */
[----:B-1----:R-:W-:-:S03]  /*de40*/  PRMT R74, R78, 0x7632, R74 ;  /* 0x000076324e4a7816 */ /* 0x002fc6000000004a */
[----:B------:R-:W-:Y:S04]  /*de50*/  STG.E.U16 [R138.64], R69 ;  /* 0x000000458a007986 */ /* 0x000fe8000c101506 */
[----:B------:R1:W-:Y:S01]  /*de60*/  STG.E.U16 [R140.64], R8 ;  /* 0x000000088c007986 */ /* 0x0003e2000c101506 */
[----:B0-----:R-:W-:-:S03]  /*de70*/  FSEL R0, R83, -INF , P2 ;  /* 0xff80000053007808 */ /* 0x001fc60001000000 */
[----:B------:R-:W-:Y:S04]  /*de80*/  STG.E.U16 [R142.64], R66 ;  /* 0x000000428e007986 */ /* 0x000fe8000c101506 */
[----:B------:R-:W-:Y:S04]  /*de90*/  STG.E.U16 [R144.64], R72 ;  /* 0x0000004890007986 */ /* 0x000fe8000c101506 */
[----:B------:R-:W-:Y:S01]  /*dea0*/  STG.E.U16 [R146.64], R73 ;  /* 0x0000004992007986 */ /* 0x000fe2000c101506 */
[----:B-1----:R-:W-:-:S03]  /*deb0*/  FFMA R8, R0, 0.69314718246459960938, R3 ;  /* 0x3f31721800087823 */ /* 0x002fc60000000003 */
[----:B------:R-:W-:Y:S04]  /*dec0*/  STG.E.U16 [R148.64], R74 ;  /* 0x0000004a94007986 */ /* 0x000fe8000c101506 */
        /* <DEDUP_REMOVED lines=9> */
[----:B------:R1:W-:Y:S04]  /*df60*/  STG.E.U16 [R168.64], R84 ;  /* 0x00000054a8007986 */ /* 0x0003e8000c101506 */
[----:B------:R1:W-:Y:S04]  /*df70*/  STG.E.U16 [R170.64], R85 ;  /* 0x00000055aa007986 */ /* 0x0003e8000c101506 */
[----:B------:R1:W-:Y:S01]  /*df80*/  STG.E.U16 [R172.64], R86 ;  /* 0x00000056ac007986 */ /* 0x0003e2000c101506 */
[----:B0-----:R-:W-:-:S03]  /*df90*/  FFMA R9, R7, 0.69314718246459960938, R4 ;  /* 0x3f31721807097823 */ /* 0x001fc60000000004 */
[----:B------:R1:W-:Y:S04]  /*dfa0*/  STG.E.U16 [R174.64], R87 ;  /* 0x00000057ae007986 */ /* 0x0003e8000c101506 */
[----:B------:R1:W-:Y:S04]  /*dfb0*/  STG.E.U16 [R176.64], R88 ;  /* 0x00000058b0007986 */ /* 0x0003e8000c101506 */
[----:B------:R1:W-:Y:S04]  /*dfc0*/  STG.E.U16 [R178.64], R89 ;  /* 0x00000059b2007986 */ /* 0x0003e8000c101506 */
[----:B------:R1:W-:Y:S04]  /*dfd0*/  STG.E.U16 [R180.64], R90 ;  /* 0x0000005ab4007986 */ /* 0x0003e8000c101506 */
[----:B------:R-:W-:Y:S06]  /*dfe0*/  BAR.SYNC.DEFER_BLOCKING 0x0 ;  /* 0x0000000000007b1d */ /* 0x000fec0000010000 */
[----:B------:R1:W-:Y:S04]  /*dff0*/  STS.128 [R233.X4], R8 ;  /* 0x00000008e9007388 */ /* 0x0003e80000004c00 */
[----:B------:R-:W-:Y:S06]  /*e000*/  BAR.SYNC.DEFER_BLOCKING 0x0 ;  /* 0x0000000000007b1d */ /* 0x000fec0000010000 */
[----:B------:R-:W-:Y:S05]  /*e010*/  @P0 EXIT ;  /* 0x000000000000094d */ /* 0x000fea0003800000 */
[----:B-1----:R-:W0:Y:S01]  /*e020*/  LDS R7, [R2] ;  /* 0x0000000002077984 */ /* 0x002e220000000800 */
[----:B------:R-:W-:Y:S01]  /*e030*/  IMAD R0, R232, c[0x0][0x1cc], RZ ;  /* 0x00007300e8007a24 */ /* 0x000fe200078e02ff */
[C---:B------:R-:W-:Y:S01]  /*e040*/  SHF.L.U32 R5, R230.reuse, 0x2, RZ ;  /* 0x00000002e6057819 */ /* 0x040fe200000006ff */
[----:B------:R-:W-:-:S03]  /*e050*/  IMAD.HI R3, R230, 0x4, RZ ;  /* 0x00000004e6037827 */ /* 0x000fc600078e02ff */
[C---:B------:R-:W-:Y:S01]  /*e060*/  SHF.L.U32 R4, R0.reuse, 0x2, RZ ;  /* 0x0000000200047819 */ /* 0x040fe200000006ff */
[----:B------:R-:W-:-:S03]  /*e070*/  IMAD.HI R0, R0, 0x4, RZ ;  /* 0x0000000400007827 */ /* 0x000fc600078e02ff */
[----:B------:R-:W-:-:S04]  /*e080*/  IADD3 R4, P0, P1, R5, c[0x0][0x180], R4 ;  /* 0x0000600005047a10 */ /* 0x000fc8000791e004 */
[----:B------:R-:W-:-:S05]  /*e090*/  IADD3.X R5, R3, c[0x0][0x184], R0, P0, P1 ;  /* 0x0000610003057a10 */ /* 0x000fca00007e2400 */
[----:B0-----:R-:W-:Y:S01]  /*e0a0*/  STG.E [R4.64], R7 ;  /* 0x0000000704007986 */ /* 0x001fe2000c101906 */
[----:B------:R-:W-:Y:S05]  /*e0b0*/  EXIT ;  /* 0x000000000000794d */ /* 0x000fea0003800000 */
.L_x_2:
[----:B------:R-:W-:-:S00]  /*e0c0*/  BRA `(.L_x_2) ;  /* 0xfffffff000007947 */ /* 0x000fc0000383ffff */
[----:B------:R-:W-:-:S00]  /*e0d0*/  NOP ;  /* 0x0000000000007918 */ /* 0x000fc00000000000 */
        /* <DEDUP_REMOVED lines=10> */
.L_x_3:


//--------------------- .nv.global.init           --------------------------
	.section	.nv.global.init,"aw",@progbits
.nv.global.init:
	.type		_$_str,@object
	.size		_$_str,(.L_0 - _$_str)
_$_str:
        /*0000*/ 	.byte	0x5f, 0x5f, 0x43, 0x55, 0x44, 0x41, 0x5f, 0x46, 0x54, 0x5a, 0x00
.L_0:


//--------------------- .nv.shared.attn_fwd       --------------------------
	.section	.nv.shared.attn_fwd,"aw",@nobits
	.sectionflags	@""
	.align	16
